	.target	sm_90a

	.elftype	@"ET_EXEC"


//--------------------- .note.nv.tkinfo           --------------------------
	.section	.note.nv.tkinfo,"",@"SHT_NOTE"
	.sectionflags	@"SHF_NOTE_NV_TKINFO"
	.tkinfo
        /*0018*/ 	.word	0x00000002
        /*0030*/ 	.string	""
        /*0030*/ 	.string	"ptxas"
        /*0030*/ 	.string	"Cuda compilation tools, release 13.0, V13.0.88"
        /*0030*/ 	.string	"Build cuda_13.0.r13.0/compiler.36424714_0"
        /*0030*/ 	.string	"-arch sm_90a -m 64 "



//--------------------- .note.nv.cuinfo           --------------------------
	.section	.note.nv.cuinfo,"",@"SHT_NOTE"
	.sectionflags	@"SHF_NOTE_NV_CUINFO"
        /*0018*/ 	.short	0x0002
        /*001a*/ 	.short	0x005a
        /*001c*/ 	.short	0x0082
	.zero		2


//--------------------- .nv.info                  --------------------------
	.section	.nv.info,"",@"SHT_CUDA_INFO"
	.align	4


	//----- nvinfo : EIATTR_REGCOUNT
	.align		4
        /*0000*/ 	.byte	0x04, 0x2f
        /*0002*/ 	.short	(.L_12 - .L_11)
	.align		4
.L_11:
        /*0004*/ 	.word	index@(_ZN7cutlass13device_kernelINS_4gemm6kernel13GemmUniversalIN4cute5tupleIJiiiiEEENS1_10collective13CollectiveMmaINS1_37MainloopSm90TmaGmmaWarpSpecializedFP8ILi9ENS5_IJNS4_1CILi1EEESB_SB_EEENS1_35KernelTmaWarpSpecializedCooperativeEEENS5_IJNSA_ILi192EEENSA_ILi8EEENSA_ILi128EEEEEENS_12float_e4m3_tENS5_IJlSB_lEEESJ_SK_NS4_8TiledMMAINS4_8MMA_AtomIJNS4_4SM904GMMA29MMA_64x8x32_F32E4M3E4M3_SS_TNILNSO_7ScaleInE1ELSQ_1EEEEEENS4_6LayoutINS5_IJNSA_ILi2EEESB_SB_EEENS5_IJSB_NSA_ILi0EEESW_EEEEENS5_IJNS4_10UnderscoreESZ_SZ_EEEEENS4_13SM90_TMA_LOADENS4_14ComposedLayoutINS4_7SwizzleILi3ELi4ELi3EEENS4_18smem_ptr_flag_bitsILi8EEENST_INS5_IJSG_SH_EEENS5_IJSH_SB_EEEEEEEvNS4_8identityES12_S1B_vS1C_EENS_8epilogue10collective6detail29Sm90TmaWarpSpecializedAdapterINS1F_15DefaultEpilogueISJ_SK_SK_NS1E_6thread17LinearCombinationISJ_Li1EffLNS1J_9ScaleType4KindE0ELNS_15FloatRoundStyleE2ESJ_EENS1_15EpilogueDefaultEEEEEvvEEEEvNT_6ParamsE)
        /*0008*/ 	.word	0x000000a8


	//----- nvinfo : EIATTR_FRAME_SIZE
	.align		4
.L_12:
        /*000c*/ 	.byte	0x04, 0x11
        /*000e*/ 	.short	(.L_14 - .L_13)
	.align		4
.L_13:
        /*0010*/ 	.word	index@(_ZN7cutlass13device_kernelINS_4gemm6kernel13GemmUniversalIN4cute5tupleIJiiiiEEENS1_10collective13CollectiveMmaINS1_37MainloopSm90TmaGmmaWarpSpecializedFP8ILi9ENS5_IJNS4_1CILi1EEESB_SB_EEENS1_35KernelTmaWarpSpecializedCooperativeEEENS5_IJNSA_ILi192EEENSA_ILi8EEENSA_ILi128EEEEEENS_12float_e4m3_tENS5_IJlSB_lEEESJ_SK_NS4_8TiledMMAINS4_8MMA_AtomIJNS4_4SM904GMMA29MMA_64x8x32_F32E4M3E4M3_SS_TNILNSO_7ScaleInE1ELSQ_1EEEEEENS4_6LayoutINS5_IJNSA_ILi2EEESB_SB_EEENS5_IJSB_NSA_ILi0EEESW_EEEEENS5_IJNS4_10UnderscoreESZ_SZ_EEEEENS4_13SM90_TMA_LOADENS4_14ComposedLayoutINS4_7SwizzleILi3ELi4ELi3EEENS4_18smem_ptr_flag_bitsILi8EEENST_INS5_IJSG_SH_EEENS5_IJSH_SB_EEEEEEEvNS4_8identityES12_S1B_vS1C_EENS_8epilogue10collective6detail29Sm90TmaWarpSpecializedAdapterINS1F_15DefaultEpilogueISJ_SK_SK_NS1E_6thread17LinearCombinationISJ_Li1EffLNS1J_9ScaleType4KindE0ELNS_15FloatRoundStyleE2ESJ_EENS1_15EpilogueDefaultEEEEEvvEEEEvNT_6ParamsE)
        /*0014*/ 	.word	0x00000000


	//----- nvinfo : EIATTR_MIN_STACK_SIZE
	.align		4
.L_14:
        /*0018*/ 	.byte	0x04, 0x12
        /*001a*/ 	.short	(.L_16 - .L_15)
	.align		4
.L_15:
        /*001c*/ 	.word	index@(_ZN7cutlass13device_kernelINS_4gemm6kernel13GemmUniversalIN4cute5tupleIJiiiiEEENS1_10collective13CollectiveMmaINS1_37MainloopSm90TmaGmmaWarpSpecializedFP8ILi9ENS5_IJNS4_1CILi1EEESB_SB_EEENS1_35KernelTmaWarpSpecializedCooperativeEEENS5_IJNSA_ILi192EEENSA_ILi8EEENSA_ILi128EEEEEENS_12float_e4m3_tENS5_IJlSB_lEEESJ_SK_NS4_8TiledMMAINS4_8MMA_AtomIJNS4_4SM904GMMA29MMA_64x8x32_F32E4M3E4M3_SS_TNILNSO_7ScaleInE1ELSQ_1EEEEEENS4_6LayoutINS5_IJNSA_ILi2EEESB_SB_EEENS5_IJSB_NSA_ILi0EEESW_EEEEENS5_IJNS4_10UnderscoreESZ_SZ_EEEEENS4_13SM90_TMA_LOADENS4_14ComposedLayoutINS4_7SwizzleILi3ELi4ELi3EEENS4_18smem_ptr_flag_bitsILi8EEENST_INS5_IJSG_SH_EEENS5_IJSH_SB_EEEEEEEvNS4_8identityES12_S1B_vS1C_EENS_8epilogue10collective6detail29Sm90TmaWarpSpecializedAdapterINS1F_15DefaultEpilogueISJ_SK_SK_NS1E_6thread17LinearCombinationISJ_Li1EffLNS1J_9ScaleType4KindE0ELNS_15FloatRoundStyleE2ESJ_EENS1_15EpilogueDefaultEEEEEvvEEEEvNT_6ParamsE)
        /*0020*/ 	.word	0x00000000
.L_16:


//--------------------- .nv.compat                --------------------------
	.section	.nv.compat,"",@"SHT_CUDA_COMPAT_INFO"
	.align	4
        /*0000*/ 	.byte	0x02, 0x09, 0x01, 0x00, 0x02, 0x02, 0x04, 0x00, 0x02, 0x05, 0x05, 0x00, 0x03, 0x07, 0x01, 0x01
        /*0010*/ 	.byte	0x02, 0x03, 0x01, 0x00, 0x02, 0x06, 0x01, 0x00, 0x04, 0x0b, 0x08, 0x00, 0x00, 0x00, 0x00, 0x00
        /*0020*/ 	.byte	0x00, 0x00, 0x00, 0x00


//--------------------- .nv.info._ZN7cutlass13device_kernelINS_4gemm6kernel13GemmUniversalIN4cute5tupleIJiiiiEEENS1_10collective13CollectiveMmaINS1_37MainloopSm90TmaGmmaWarpSpecializedFP8ILi9ENS5_IJNS4_1CILi1EEESB_SB_EEENS1_35KernelTmaWarpSpecializedCooperativeEEENS5_IJNSA_ILi192EEENSA_ILi8EEENSA_ILi128EEEEEENS_12float_e4m3_tENS5_IJlSB_lEEESJ_SK_NS4_8TiledMMAINS4_8MMA_AtomIJNS4_4SM904GMMA29MMA_64x8x32_F32E4M3E4M3_SS_TNILNSO_7ScaleInE1ELSQ_1EEEEEENS4_6LayoutINS5_IJNSA_ILi2EEESB_SB_EEENS5_IJSB_NSA_ILi0EEESW_EEEEENS5_IJNS4_10UnderscoreESZ_SZ_EEEEENS4_13SM90_TMA_LOADENS4_14ComposedLayoutINS4_7SwizzleILi3ELi4ELi3EEENS4_18smem_ptr_flag_bitsILi8EEENST_INS5_IJSG_SH_EEENS5_IJSH_SB_EEEEEEEvNS4_8identityES12_S1B_vS1C_EENS_8epilogue10collective6detail29Sm90TmaWarpSpecializedAdapterINS1F_15DefaultEpilogueISJ_SK_SK_NS1E_6thread17LinearCombinationISJ_Li1EffLNS1J_9ScaleType4KindE0ELNS_15FloatRoundStyleE2ESJ_EENS1_15EpilogueDefaultEEEEEvvEEEEvNT_6ParamsE --------------------------
	.section	.nv.info._ZN7cutlass13device_kernelINS_4gemm6kernel13GemmUniversalIN4cute5tupleIJiiiiEEENS1_10collective13CollectiveMmaINS1_37MainloopSm90TmaGmmaWarpSpecializedFP8ILi9ENS5_IJNS4_1CILi1EEESB_SB_EEENS1_35KernelTmaWarpSpecializedCooperativeEEENS5_IJNSA_ILi192EEENSA_ILi8EEENSA_ILi128EEEEEENS_12float_e4m3_tENS5_IJlSB_lEEESJ_SK_NS4_8TiledMMAINS4_8MMA_AtomIJNS4_4SM904GMMA29MMA_64x8x32_F32E4M3E4M3_SS_TNILNSO_7ScaleInE1ELSQ_1EEEEEENS4_6LayoutINS5_IJNSA_ILi2EEESB_SB_EEENS5_IJSB_NSA_ILi0EEESW_EEEEENS5_IJNS4_10UnderscoreESZ_SZ_EEEEENS4_13SM90_TMA_LOADENS4_14ComposedLayoutINS4_7SwizzleILi3ELi4ELi3EEENS4_18smem_ptr_flag_bitsILi8EEENST_INS5_IJSG_SH_EEENS5_IJSH_SB_EEEEEEEvNS4_8identityES12_S1B_vS1C_EENS_8epilogue10collective6detail29Sm90TmaWarpSpecializedAdapterINS1F_15DefaultEpilogueISJ_SK_SK_NS1E_6thread17LinearCombinationISJ_Li1EffLNS1J_9ScaleType4KindE0ELNS_15FloatRoundStyleE2ESJ_EENS1_15EpilogueDefaultEEEEEvvEEEEvNT_6ParamsE,"",@"SHT_CUDA_INFO"
	.sectionflags	@""
	.align	4


	//----- nvinfo : EIATTR_CUDA_API_VERSION
	.align		4
        /*0000*/ 	.byte	0x04, 0x37
        /*0002*/ 	.short	(.L_18 - .L_17)
.L_17:
        /*0004*/ 	.word	0x00000082


	//----- nvinfo : EIATTR_KPARAM_INFO
	.align		4
.L_18:
        /*0008*/ 	.byte	0x04, 0x17
        /*000a*/ 	.short	(.L_20 - .L_19)
.L_19:
        /*000c*/ 	.word	0x00000000
        /*0010*/ 	.short	0x0000
        /*0012*/ 	.short	0x0070
        /*0014*/ 	.byte	0x00, 0xf0, 0x01, 0x10


	//----- nvinfo : EIATTR_SPARSE_MMA_MASK
	.align		4
.L_20:
        /*0018*/ 	.byte	0x03, 0x50
        /*001a*/ 	.short	0x0000


	//----- nvinfo : EIATTR_MAXREG_COUNT
	.align		4
        /*001c*/ 	.byte	0x03, 0x1b
        /*001e*/ 	.short	0x00a8


	//----- nvinfo : EIATTR_NUM_BARRIERS
	.align		4
        /*0020*/ 	.byte	0x02, 0x4c
        /*0022*/ 	.byte	0x01
	.zero		1


	//----- nvinfo : EIATTR_MERCURY_ISA_VERSION
	.align		4
        /*0024*/ 	.byte	0x03, 0x5f
        /*0026*/ 	.short	0x0101


	//----- nvinfo : EIATTR_INT_WARP_WIDE_INSTR_OFFSETS
	.align		4
        /*0028*/ 	.byte	0x04, 0x31
        /*002a*/ 	.short	(.L_22 - .L_21)


	//   ....[0]....
.L_21:
        /*002c*/ 	.word	0x00000470


	//   ....[1]....
        /*0030*/ 	.word	0x00000480


	//   ....[2]....
        /*0034*/ 	.word	0x000005a0


	//----- nvinfo : EIATTR_COOP_GROUP_MASK_REGIDS
	.align		4
.L_22:
        /*0038*/ 	.byte	0x04, 0x29
        /*003a*/ 	.short	(.L_24 - .L_23)


	//   ....[0]....
.L_23:
        /*003c*/ 	.word	0xffffffff


	//   ....[1]....
        /*0040*/ 	.word	0xffffffff


	//   ....[2]....
        /*0044*/ 	.word	0xffffffff


	//   ....[3]....
        /*0048*/ 	.word	0xffffffff


	//   ....[4]....
        /*004c*/ 	.word	0xffffffff


	//----- nvinfo : EIATTR_COOP_GROUP_INSTR_OFFSETS
	.align		4
.L_24:
        /*0050*/ 	.byte	0x04, 0x28
        /*0052*/ 	.short	(.L_26 - .L_25)


	//   ....[0]....
.L_25:
        /*0054*/ 	.word	0x00000060


	//   ....[1]....
        /*0058*/ 	.word	0x00000070


	//   ....[2]....
        /*005c*/ 	.word	0x00000130


	//   ....[3]....
        /*0060*/ 	.word	0x00000390


	//   ....[4]....
        /*0064*/ 	.word	0x00001250


	//----- nvinfo : EIATTR_REG_RECONFIG
	.align		4
.L_26:
        /*0068*/ 	.byte	0x01, 0x54
	.zero		2


	//----- nvinfo : EIATTR_MBARRIER_INSTR_OFFSETS
	.align		4
        /*006c*/ 	.byte	0x04, 0x39
        /*006e*/ 	.short	(.L_28 - .L_27)


	//   ....[0]....
.L_27:
        /*0070*/ 	.word	0x00000250
        /*0074*/ 	.word	0x000000ff
        /*0078*/ 	.word	0x00000000
        /*007c*/ 	.short	0x0100
        /*007e*/ 	.byte	0x08
	.zero		1


	//   ....[1]....
        /*0080*/ 	.word	0x00000260
        /*0084*/ 	.word	0x000000ff
        /*0088*/ 	.word	0x00000048
        /*008c*/ 	.short	0x0100
        /*008e*/ 	.byte	0x08
	.zero		1


	//   ....[2]....
        /*0090*/ 	.word	0x00000270
        /*0094*/ 	.word	0x000000ff
        /*0098*/ 	.word	0x00000008
        /*009c*/ 	.short	0x0100
        /*009e*/ 	.byte	0x08
	.zero		1


	//   ....[3]....
        /*00a0*/ 	.word	0x00000280
        /*00a4*/ 	.word	0x000000ff
        /*00a8*/ 	.word	0x00000050
        /*00ac*/ 	.short	0x0100
        /*00ae*/ 	.byte	0x08
	.zero		1


	//   ....[4]....
        /*00b0*/ 	.word	0x00000290
        /*00b4*/ 	.word	0x000000ff
        /*00b8*/ 	.word	0x00000010
        /*00bc*/ 	.short	0x0100
        /*00be*/ 	.byte	0x08
	.zero		1


	//   ....[5]....
        /*00c0*/ 	.word	0x000002a0
        /*00c4*/ 	.word	0x000000ff
        /*00c8*/ 	.word	0x00000058
        /*00cc*/ 	.short	0x0100
        /*00ce*/ 	.byte	0x08
	.zero		1


	//   ....[6]....
        /*00d0*/ 	.word	0x000002b0
        /*00d4*/ 	.word	0x000000ff
        /*00d8*/ 	.word	0x00000018
        /*00dc*/ 	.short	0x0100
        /*00de*/ 	.byte	0x08
	.zero		1


	//   ....[7]....
        /*00e0*/ 	.word	0x000002c0
        /*00e4*/ 	.word	0x000000ff
        /*00e8*/ 	.word	0x00000060
        /*00ec*/ 	.short	0x0100
        /*00ee*/ 	.byte	0x08
	.zero		1


	//   ....[8]....
        /*00f0*/ 	.word	0x000002d0
        /*00f4*/ 	.word	0x000000ff
        /*00f8*/ 	.word	0x00000020
        /*00fc*/ 	.short	0x0100
        /*00fe*/ 	.byte	0x08
	.zero		1


	//   ....[9]....
        /*0100*/ 	.word	0x000002e0
        /*0104*/ 	.word	0x000000ff
        /*0108*/ 	.word	0x00000068
        /*010c*/ 	.short	0x0100
        /*010e*/ 	.byte	0x08
	.zero		1


	//   ....[10]....
        /*0110*/ 	.word	0x000002f0
        /*0114*/ 	.word	0x000000ff
        /*0118*/ 	.word	0x00000028
        /*011c*/ 	.short	0x0100
        /*011e*/ 	.byte	0x08
	.zero		1


	//   ....[11]....
        /*0120*/ 	.word	0x00000300
        /*0124*/ 	.word	0x000000ff
        /*0128*/ 	.word	0x00000070
        /*012c*/ 	.short	0x0100
        /*012e*/ 	.byte	0x08
	.zero		1


	//   ....[12]....
        /*0130*/ 	.word	0x00000310
        /*0134*/ 	.word	0x000000ff
        /*0138*/ 	.word	0x00000030
        /*013c*/ 	.short	0x0100
        /*013e*/ 	.byte	0x08
	.zero		1


	//   ....[13]....
        /*0140*/ 	.word	0x00000320
        /*0144*/ 	.word	0x000000ff
        /*0148*/ 	.word	0x00000078
        /*014c*/ 	.short	0x0100
        /*014e*/ 	.byte	0x08
	.zero		1


	//   ....[14]....
        /*0150*/ 	.word	0x00000330
        /*0154*/ 	.word	0x000000ff
        /*0158*/ 	.word	0x00000038
        /*015c*/ 	.short	0x0100
        /*015e*/ 	.byte	0x08
	.zero		1


	//   ....[15]....
        /*0160*/ 	.word	0x00000340
        /*0164*/ 	.word	0x000000ff
        /*0168*/ 	.word	0x00000080
        /*016c*/ 	.short	0x0100
        /*016e*/ 	.byte	0x08
	.zero		1


	//   ....[16]....
        /*0170*/ 	.word	0x00000350
        /*0174*/ 	.word	0x000000ff
        /*0178*/ 	.word	0x00000040
        /*017c*/ 	.short	0x0100
        /*017e*/ 	.byte	0x08
	.zero		1


	//   ....[17]....
        /*0180*/ 	.word	0x00000360
        /*0184*/ 	.word	0x000000ff
        /*0188*/ 	.word	0x00000088
        /*018c*/ 	.short	0x0100
        /*018e*/ 	.byte	0x08
	.zero		1


	//   ....[18]....
        /*0190*/ 	.word	0x00000620
        /*0194*/ 	.word	0x000000ff
        /*0198*/ 	.word	0x000000a0
        /*019c*/ 	.short	0x0100
        /*019e*/ 	.byte	0x08
	.zero		1


	//   ....[19]....
        /*01a0*/ 	.word	0x00000680
        /*01a4*/ 	.word	0x000000ff
        /*01a8*/ 	.word	0x000000a8
        /*01ac*/ 	.short	0x0100
        /*01ae*/ 	.byte	0x08
	.zero		1


	//   ....[20]....
        /*01b0*/ 	.word	0x00001490
        /*01b4*/ 	.word	0x000000ff
        /*01b8*/ 	.word	0x00000000
        /*01bc*/ 	.short	0x010a
        /*01be*/ 	.byte	0x06
	.zero		1


	//   ....[21]....
        /*01c0*/ 	.word	0x000014d0
        /*01c4*/ 	.word	0x000000ff
        /*01c8*/ 	.word	0x00000000
        /*01cc*/ 	.short	0x010a
        /*01ce*/ 	.byte	0x06
	.zero		1


	//   ....[22]....
        /*01d0*/ 	.word	0x00001a40
        /*01d4*/ 	.word	0x000000ff
        /*01d8*/ 	.word	0x00000000
        /*01dc*/ 	.short	0x010a
        /*01de*/ 	.byte	0x10
	.zero		1


	//   ....[23]....
        /*01e0*/ 	.word	0x00001a80
        /*01e4*/ 	.word	0x000000ff
        /*01e8*/ 	.word	0x00000000
        /*01ec*/ 	.short	0x010a
        /*01ee*/ 	.byte	0x10
	.zero		1


	//   ....[24]....
        /*01f0*/ 	.word	0x00001ee0
        /*01f4*/ 	.word	0x000000ff
        /*01f8*/ 	.word	0x00000000
        /*01fc*/ 	.short	0x0101
        /*01fe*/ 	.byte	0x08
	.zero		1


	//   ....[25]....
        /*0200*/ 	.word	0x00002190
        /*0204*/ 	.word	0x000000ff
        /*0208*/ 	.word	0x00000000
        /*020c*/ 	.short	0x0101
        /*020e*/ 	.byte	0x08
	.zero		1


	//   ....[26]....
        /*0210*/ 	.word	0x00003f00
        /*0214*/ 	.word	0x00000014
        /*0218*/ 	.word	0x00000048
        /*021c*/ 	.short	0x010a
        /*021e*/ 	.byte	0x3f
	.zero		1


	//   ....[27]....
        /*0220*/ 	.word	0x00004290
        /*0224*/ 	.word	0x00000005
        /*0228*/ 	.word	0x000000a8
        /*022c*/ 	.short	0x0101
        /*022e*/ 	.byte	0x3f
	.zero		1


	//   ....[28]....
        /*0230*/ 	.word	0x000049d0
        /*0234*/ 	.word	0x00000005
        /*0238*/ 	.word	0x00000000
        /*023c*/ 	.short	0x010a
        /*023e*/ 	.byte	0x3f
	.zero		1


	//   ....[29]....
        /*0240*/ 	.word	0x00004a50
        /*0244*/ 	.word	0x00000007
        /*0248*/ 	.word	0x00000000
        /*024c*/ 	.short	0x010a
        /*024e*/ 	.byte	0x3f
	.zero		1


	//   ....[30]....
        /*0250*/ 	.word	0x00004ae0
        /*0254*/ 	.word	0x00000006
        /*0258*/ 	.word	0x00000000
        /*025c*/ 	.short	0x010a
        /*025e*/ 	.byte	0x3f
	.zero		1


	//   ....[31]....
        /*0260*/ 	.word	0x00004b70
        /*0264*/ 	.word	0x00000009
        /*0268*/ 	.word	0x00000000
        /*026c*/ 	.short	0x010a
        /*026e*/ 	.byte	0x3f
	.zero		1


	//   ....[32]....
        /*0270*/ 	.word	0x00004c00
        /*0274*/ 	.word	0x00000006
        /*0278*/ 	.word	0x00000000
        /*027c*/ 	.short	0x010a
        /*027e*/ 	.byte	0x3f
	.zero		1


	//   ....[33]....
        /*0280*/ 	.word	0x00004c90
        /*0284*/ 	.word	0x00000009
        /*0288*/ 	.word	0x00000000
        /*028c*/ 	.short	0x010a
        /*028e*/ 	.byte	0x3f
	.zero		1


	//   ....[34]....
        /*0290*/ 	.word	0x00004d20
        /*0294*/ 	.word	0x00000008
        /*0298*/ 	.word	0x00000000
        /*029c*/ 	.short	0x010a
        /*029e*/ 	.byte	0x3f
	.zero		1


	//   ....[35]....
        /*02a0*/ 	.word	0x00004db0
        /*02a4*/ 	.word	0x0000000b
        /*02a8*/ 	.word	0x00000000
        /*02ac*/ 	.short	0x010a
        /*02ae*/ 	.byte	0x3f
	.zero		1


	//   ....[36]....
        /*02b0*/ 	.word	0x00004e40
        /*02b4*/ 	.word	0x00000003
        /*02b8*/ 	.word	0x00000000
        /*02bc*/ 	.short	0x010a
        /*02be*/ 	.byte	0x3f
	.zero		1


	//   ....[37]....
        /*02c0*/ 	.word	0x00004eb0
        /*02c4*/ 	.word	0x00000003
        /*02c8*/ 	.word	0x00000000
        /*02cc*/ 	.short	0x010a
        /*02ce*/ 	.byte	0x3f
	.zero		1


	//   ....[38]....
        /*02d0*/ 	.word	0x00004f10
        /*02d4*/ 	.word	0x0000000c
        /*02d8*/ 	.word	0x00000000
        /*02dc*/ 	.short	0x010a
        /*02de*/ 	.byte	0x3f
	.zero		1


	//   ....[39]....
        /*02e0*/ 	.word	0x00004fe0
        /*02e4*/ 	.word	0x00000014
        /*02e8*/ 	.word	0x00000048
        /*02ec*/ 	.short	0x010a
        /*02ee*/ 	.byte	0x3f
	.zero		1


	//   ....[40]....
        /*02f0*/ 	.word	0x000050c0
        /*02f4*/ 	.word	0x00000005
        /*02f8*/ 	.word	0x00000000
        /*02fc*/ 	.short	0x010a
        /*02fe*/ 	.byte	0x3f
	.zero		1


	//   ....[41]....
        /*0300*/ 	.word	0x00005110
        /*0304*/ 	.word	0x00000007
        /*0308*/ 	.word	0x00000000
        /*030c*/ 	.short	0x010a
        /*030e*/ 	.byte	0x3f
	.zero		1


	//   ....[42]....
        /*0310*/ 	.word	0x00005160
        /*0314*/ 	.word	0x00000006
        /*0318*/ 	.word	0x00000000
        /*031c*/ 	.short	0x010a
        /*031e*/ 	.byte	0x3f
	.zero		1


	//   ....[43]....
        /*0320*/ 	.word	0x000051b0
        /*0324*/ 	.word	0x00000009
        /*0328*/ 	.word	0x00000000
        /*032c*/ 	.short	0x010a
        /*032e*/ 	.byte	0x3f
	.zero		1


	//   ....[44]....
        /*0330*/ 	.word	0x00005200
        /*0334*/ 	.word	0x00000006
        /*0338*/ 	.word	0x00000000
        /*033c*/ 	.short	0x010a
        /*033e*/ 	.byte	0x3f
	.zero		1


	//   ....[45]....
        /*0340*/ 	.word	0x00005250
        /*0344*/ 	.word	0x00000009
        /*0348*/ 	.word	0x00000000
        /*034c*/ 	.short	0x010a
        /*034e*/ 	.byte	0x3f
	.zero		1


	//   ....[46]....
        /*0350*/ 	.word	0x000052a0
        /*0354*/ 	.word	0x00000008
        /*0358*/ 	.word	0x00000000
        /*035c*/ 	.short	0x010a
        /*035e*/ 	.byte	0x3f
	.zero		1


	//   ....[47]....
        /*0360*/ 	.word	0x000052f0
        /*0364*/ 	.word	0x0000000b
        /*0368*/ 	.word	0x00000000
        /*036c*/ 	.short	0x010a
        /*036e*/ 	.byte	0x3f
	.zero		1


	//----- nvinfo : EIATTR_NUM_MBARRIERS
	.align		4
.L_28:
        /*0370*/ 	.byte	0x03, 0x38
        /*0372*/ 	.short	0x0014


	//----- nvinfo : EIATTR_EXIT_INSTR_OFFSETS
	.align		4
        /*0374*/ 	.byte	0x04, 0x1c
        /*0376*/ 	.short	(.L_30 - .L_29)


	//   ....[0]....
.L_29:
        /*0378*/ 	.word	0x00000720


	//   ....[1]....
        /*037c*/ 	.word	0x00000fc0


	//   ....[2]....
        /*0380*/ 	.word	0x000035f0


	//   ....[3]....
        /*0384*/ 	.word	0x00003c10


	//   ....[4]....
        /*0388*/ 	.word	0x00004e90


	//----- nvinfo : EIATTR_MAX_THREADS
	.align		4
.L_30:
        /*038c*/ 	.byte	0x04, 0x05
        /*038e*/ 	.short	(.L_32 - .L_31)
.L_31:
        /*0390*/ 	.word	0x00000180
        /*0394*/ 	.word	0x00000001
        /*0398*/ 	.word	0x00000001


	//----- nvinfo : EIATTR_CRS_STACK_SIZE
	.align		4
.L_32:
        /*039c*/ 	.byte	0x04, 0x1e
        /*039e*/ 	.short	(.L_34 - .L_33)
.L_33:
        /*03a0*/ 	.word	0x00000000


	//----- nvinfo : EIATTR_CBANK_PARAM_SIZE
	.align		4
.L_34:
        /*03a4*/ 	.byte	0x03, 0x19
        /*03a6*/ 	.short	0x0470


	//----- nvinfo : EIATTR_PARAM_CBANK
	.align		4
        /*03a8*/ 	.byte	0x04, 0x0a
        /*03aa*/ 	.short	(.L_36 - .L_35)
	.align		4
.L_35:
        /*03ac*/ 	.word	index@(.nv.constant0._ZN7cutlass13device_kernelINS_4gemm6kernel13GemmUniversalIN4cute5tupleIJiiiiEEENS1_10collective13CollectiveMmaINS1_37MainloopSm90TmaGmmaWarpSpecializedFP8ILi9ENS5_IJNS4_1CILi1EEESB_SB_EEENS1_35KernelTmaWarpSpecializedCooperativeEEENS5_IJNSA_ILi192EEENSA_ILi8EEENSA_ILi128EEEEEENS_12float_e4m3_tENS5_IJlSB_lEEESJ_SK_NS4_8TiledMMAINS4_8MMA_AtomIJNS4_4SM904GMMA29MMA_64x8x32_F32E4M3E4M3_SS_TNILNSO_7ScaleInE1ELSQ_1EEEEEENS4_6LayoutINS5_IJNSA_ILi2EEESB_SB_EEENS5_IJSB_NSA_ILi0EEESW_EEEEENS5_IJNS4_10UnderscoreESZ_SZ_EEEEENS4_13SM90_TMA_LOADENS4_14ComposedLayoutINS4_7SwizzleILi3ELi4ELi3EEENS4_18smem_ptr_flag_bitsILi8EEENST_INS5_IJSG_SH_EEENS5_IJSH_SB_EEEEEEEvNS4_8identityES12_S1B_vS1C_EENS_8epilogue10collective6detail29Sm90TmaWarpSpecializedAdapterINS1F_15DefaultEpilogueISJ_SK_SK_NS1E_6thread17LinearCombinationISJ_Li1EffLNS1J_9ScaleType4KindE0ELNS_15FloatRoundStyleE2ESJ_EENS1_15EpilogueDefaultEEEEEvvEEEEvNT_6ParamsE)
        /*03b0*/ 	.short	0x0210
        /*03b2*/ 	.short	0x0470


	//----- nvinfo : EIATTR_SW_WAR
	.align		4
.L_36:
        /*03b4*/ 	.byte	0x04, 0x36
        /*03b6*/ 	.short	(.L_38 - .L_37)
.L_37:
        /*03b8*/ 	.word	0x00000008
.L_38:


//--------------------- .nv.callgraph             --------------------------
	.section	.nv.callgraph,"",@"SHT_CUDA_CALLGRAPH"
	.align	4
	.sectionentsize	8
	.align		4
        /*0000*/ 	.word	0x00000000
	.align		4
        /*0004*/ 	.word	0xffffffff
	.align		4
        /*0008*/ 	.word	0x00000000
	.align		4
        /*000c*/ 	.word	0xfffffffe
	.align		4
        /*0010*/ 	.word	0x00000000
	.align		4
        /*0014*/ 	.word	0xfffffffd
	.align		4
        /*0018*/ 	.word	0x00000000
	.align		4
        /*001c*/ 	.word	0xfffffffc


//--------------------- .nv.constant4             --------------------------
	.section	.nv.constant4,"a",@progbits
	.align	8
	.align		8
.nv.constant4:
        /*0000*/ 	.dword	_ZN39_INTERNAL_ce34ea19_4_k_cu_a33979ab_86004cuda3std3__45__cpo5beginE
	.align		8
        /*0008*/ 	.dword	_ZN39_INTERNAL_ce34ea19_4_k_cu_a33979ab_86004cuda3std3__45__cpo3endE
	.align		8
        /*0010*/ 	.dword	_ZN39_INTERNAL_ce34ea19_4_k_cu_a33979ab_86004cuda3std3__45__cpo6cbeginE
	.align		8
        /*0018*/ 	.dword	_ZN39_INTERNAL_ce34ea19_4_k_cu_a33979ab_86004cuda3std3__45__cpo4cendE
	.align		8
        /*0020*/ 	.dword	_ZN39_INTERNAL_ce34ea19_4_k_cu_a33979ab_86004cuda3std3__441_GLOBAL__N__ce34ea19_4_k_cu_a33979ab_86006ignoreE
	.align		8
        /*0028*/ 	.dword	_ZN39_INTERNAL_ce34ea19_4_k_cu_a33979ab_86004cuda3std3__419piecewise_constructE
	.align		8
        /*0030*/ 	.dword	_ZN39_INTERNAL_ce34ea19_4_k_cu_a33979ab_86004cuda3std3__48in_placeE
	.align		8
        /*0038*/ 	.dword	_ZN39_INTERNAL_ce34ea19_4_k_cu_a33979ab_86004cuda3std6ranges3__45__cpo4swapE
	.align		8
        /*0040*/ 	.dword	_ZN39_INTERNAL_ce34ea19_4_k_cu_a33979ab_86004cuda3std6ranges3__45__cpo9iter_moveE
	.align		8
        /*0048*/ 	.dword	_ZN39_INTERNAL_ce34ea19_4_k_cu_a33979ab_86004cute7productE
	.align		8
        /*0050*/ 	.dword	_ZN39_INTERNAL_ce34ea19_4_k_cu_a33979ab_86004cute1_E


//--------------------- .text._ZN7cutlass13device_kernelINS_4gemm6kernel13GemmUniversalIN4cute5tupleIJiiiiEEENS1_10collective13CollectiveMmaINS1_37MainloopSm90TmaGmmaWarpSpecializedFP8ILi9ENS5_IJNS4_1CILi1EEESB_SB_EEENS1_35KernelTmaWarpSpecializedCooperativeEEENS5_IJNSA_ILi192EEENSA_ILi8EEENSA_ILi128EEEEEENS_12float_e4m3_tENS5_IJlSB_lEEESJ_SK_NS4_8TiledMMAINS4_8MMA_AtomIJNS4_4SM904GMMA29MMA_64x8x32_F32E4M3E4M3_SS_TNILNSO_7ScaleInE1ELSQ_1EEEEEENS4_6LayoutINS5_IJNSA_ILi2EEESB_SB_EEENS5_IJSB_NSA_ILi0EEESW_EEEEENS5_IJNS4_10UnderscoreESZ_SZ_EEEEENS4_13SM90_TMA_LOADENS4_14ComposedLayoutINS4_7SwizzleILi3ELi4ELi3EEENS4_18smem_ptr_flag_bitsILi8EEENST_INS5_IJSG_SH_EEENS5_IJSH_SB_EEEEEEEvNS4_8identityES12_S1B_vS1C_EENS_8epilogue10collective6detail29Sm90TmaWarpSpecializedAdapterINS1F_15DefaultEpilogueISJ_SK_SK_NS1E_6thread17LinearCombinationISJ_Li1EffLNS1J_9ScaleType4KindE0ELNS_15FloatRoundStyleE2ESJ_EENS1_15EpilogueDefaultEEEEEvvEEEEvNT_6ParamsE --------------------------
	.section	.text._ZN7cutlass13device_kernelINS_4gemm6kernel13GemmUniversalIN4cute5tupleIJiiiiEEENS1_10collective13CollectiveMmaINS1_37MainloopSm90TmaGmmaWarpSpecializedFP8ILi9ENS5_IJNS4_1CILi1EEESB_SB_EEENS1_35KernelTmaWarpSpecializedCooperativeEEENS5_IJNSA_ILi192EEENSA_ILi8EEENSA_ILi128EEEEEENS_12float_e4m3_tENS5_IJlSB_lEEESJ_SK_NS4_8TiledMMAINS4_8MMA_AtomIJNS4_4SM904GMMA29MMA_64x8x32_F32E4M3E4M3_SS_TNILNSO_7ScaleInE1ELSQ_1EEEEEENS4_6LayoutINS5_IJNSA_ILi2EEESB_SB_EEENS5_IJSB_NSA_ILi0EEESW_EEEEENS5_IJNS4_10UnderscoreESZ_SZ_EEEEENS4_13SM90_TMA_LOADENS4_14ComposedLayoutINS4_7SwizzleILi3ELi4ELi3EEENS4_18smem_ptr_flag_bitsILi8EEENST_INS5_IJSG_SH_EEENS5_IJSH_SB_EEEEEEEvNS4_8identityES12_S1B_vS1C_EENS_8epilogue10collective6detail29Sm90TmaWarpSpecializedAdapterINS1F_15DefaultEpilogueISJ_SK_SK_NS1E_6thread17LinearCombinationISJ_Li1EffLNS1J_9ScaleType4KindE0ELNS_15FloatRoundStyleE2ESJ_EENS1_15EpilogueDefaultEEEEEvvEEEEvNT_6ParamsE,"ax",@progbits
	.align	128
.text._ZN7cutlass13device_kernelINS_4gemm6kernel13GemmUniversalIN4cute5tupleIJiiiiEEENS1_10collective13CollectiveMmaINS1_37MainloopSm90TmaGmmaWarpSpecializedFP8ILi9ENS5_IJNS4_1CILi1EEESB_SB_EEENS1_35KernelTmaWarpSpecializedCooperativeEEENS5_IJNSA_ILi192EEENSA_ILi8EEENSA_ILi128EEEEEENS_12float_e4m3_tENS5_IJlSB_lEEESJ_SK_NS4_8TiledMMAINS4_8MMA_AtomIJNS4_4SM904GMMA29MMA_64x8x32_F32E4M3E4M3_SS_TNILNSO_7ScaleInE1ELSQ_1EEEEEENS4_6LayoutINS5_IJNSA_ILi2EEESB_SB_EEENS5_IJSB_NSA_ILi0EEESW_EEEEENS5_IJNS4_10UnderscoreESZ_SZ_EEEEENS4_13SM90_TMA_LOADENS4_14ComposedLayoutINS4_7SwizzleILi3ELi4ELi3EEENS4_18smem_ptr_flag_bitsILi8EEENST_INS5_IJSG_SH_EEENS5_IJSH_SB_EEEEEEEvNS4_8identityES12_S1B_vS1C_EENS_8epilogue10collective6detail29Sm90TmaWarpSpecializedAdapterINS1F_15DefaultEpilogueISJ_SK_SK_NS1E_6thread17LinearCombinationISJ_Li1EffLNS1J_9ScaleType4KindE0ELNS_15FloatRoundStyleE2ESJ_EENS1_15EpilogueDefaultEEEEEvvEEEEvNT_6ParamsE:
        .type           _ZN7cutlass13device_kernelINS_4gemm6kernel13GemmUniversalIN4cute5tupleIJiiiiEEENS1_10collective13CollectiveMmaINS1_37MainloopSm90TmaGmmaWarpSpecializedFP8ILi9ENS5_IJNS4_1CILi1EEESB_SB_EEENS1_35KernelTmaWarpSpecializedCooperativeEEENS5_IJNSA_ILi192EEENSA_ILi8EEENSA_ILi128EEEEEENS_12float_e4m3_tENS5_IJlSB_lEEESJ_SK_NS4_8TiledMMAINS4_8MMA_AtomIJNS4_4SM904GMMA29MMA_64x8x32_F32E4M3E4M3_SS_TNILNSO_7ScaleInE1ELSQ_1EEEEEENS4_6LayoutINS5_IJNSA_ILi2EEESB_SB_EEENS5_IJSB_NSA_ILi0EEESW_EEEEENS5_IJNS4_10UnderscoreESZ_SZ_EEEEENS4_13SM90_TMA_LOADENS4_14ComposedLayoutINS4_7SwizzleILi3ELi4ELi3EEENS4_18smem_ptr_flag_bitsILi8EEENST_INS5_IJSG_SH_EEENS5_IJSH_SB_EEEEEEEvNS4_8identityES12_S1B_vS1C_EENS_8epilogue10collective6detail29Sm90TmaWarpSpecializedAdapterINS1F_15DefaultEpilogueISJ_SK_SK_NS1E_6thread17LinearCombinationISJ_Li1EffLNS1J_9ScaleType4KindE0ELNS_15FloatRoundStyleE2ESJ_EENS1_15EpilogueDefaultEEEEEvvEEEEvNT_6ParamsE,@function
        .size           _ZN7cutlass13device_kernelINS_4gemm6kernel13GemmUniversalIN4cute5tupleIJiiiiEEENS1_10collective13CollectiveMmaINS1_37MainloopSm90TmaGmmaWarpSpecializedFP8ILi9ENS5_IJNS4_1CILi1EEESB_SB_EEENS1_35KernelTmaWarpSpecializedCooperativeEEENS5_IJNSA_ILi192EEENSA_ILi8EEENSA_ILi128EEEEEENS_12float_e4m3_tENS5_IJlSB_lEEESJ_SK_NS4_8TiledMMAINS4_8MMA_AtomIJNS4_4SM904GMMA29MMA_64x8x32_F32E4M3E4M3_SS_TNILNSO_7ScaleInE1ELSQ_1EEEEEENS4_6LayoutINS5_IJNSA_ILi2EEESB_SB_EEENS5_IJSB_NSA_ILi0EEESW_EEEEENS5_IJNS4_10UnderscoreESZ_SZ_EEEEENS4_13SM90_TMA_LOADENS4_14ComposedLayoutINS4_7SwizzleILi3ELi4ELi3EEENS4_18smem_ptr_flag_bitsILi8EEENST_INS5_IJSG_SH_EEENS5_IJSH_SB_EEEEEEEvNS4_8identityES12_S1B_vS1C_EENS_8epilogue10collective6detail29Sm90TmaWarpSpecializedAdapterINS1F_15DefaultEpilogueISJ_SK_SK_NS1E_6thread17LinearCombinationISJ_Li1EffLNS1J_9ScaleType4KindE0ELNS_15FloatRoundStyleE2ESJ_EENS1_15EpilogueDefaultEEEEEvvEEEEvNT_6ParamsE,(.L_x_100 - _ZN7cutlass13device_kernelINS_4gemm6kernel13GemmUniversalIN4cute5tupleIJiiiiEEENS1_10collective13CollectiveMmaINS1_37MainloopSm90TmaGmmaWarpSpecializedFP8ILi9ENS5_IJNS4_1CILi1EEESB_SB_EEENS1_35KernelTmaWarpSpecializedCooperativeEEENS5_IJNSA_ILi192EEENSA_ILi8EEENSA_ILi128EEEEEENS_12float_e4m3_tENS5_IJlSB_lEEESJ_SK_NS4_8TiledMMAINS4_8MMA_AtomIJNS4_4SM904GMMA29MMA_64x8x32_F32E4M3E4M3_SS_TNILNSO_7ScaleInE1ELSQ_1EEEEEENS4_6LayoutINS5_IJNSA_ILi2EEESB_SB_EEENS5_IJSB_NSA_ILi0EEESW_EEEEENS5_IJNS4_10UnderscoreESZ_SZ_EEEEENS4_13SM90_TMA_LOADENS4_14ComposedLayoutINS4_7SwizzleILi3ELi4ELi3EEENS4_18smem_ptr_flag_bitsILi8EEENST_INS5_IJSG_SH_EEENS5_IJSH_SB_EEEEEEEvNS4_8identityES12_S1B_vS1C_EENS_8epilogue10collective6detail29Sm90TmaWarpSpecializedAdapterINS1F_15DefaultEpilogueISJ_SK_SK_NS1E_6thread17LinearCombinationISJ_Li1EffLNS1J_9ScaleType4KindE0ELNS_15FloatRoundStyleE2ESJ_EENS1_15EpilogueDefaultEEEEEvvEEEEvNT_6ParamsE)
        .other          _ZN7cutlass13device_kernelINS_4gemm6kernel13GemmUniversalIN4cute5tupleIJiiiiEEENS1_10collective13CollectiveMmaINS1_37MainloopSm90TmaGmmaWarpSpecializedFP8ILi9ENS5_IJNS4_1CILi1EEESB_SB_EEENS1_35KernelTmaWarpSpecializedCooperativeEEENS5_IJNSA_ILi192EEENSA_ILi8EEENSA_ILi128EEEEEENS_12float_e4m3_tENS5_IJlSB_lEEESJ_SK_NS4_8TiledMMAINS4_8MMA_AtomIJNS4_4SM904GMMA29MMA_64x8x32_F32E4M3E4M3_SS_TNILNSO_7ScaleInE1ELSQ_1EEEEEENS4_6LayoutINS5_IJNSA_ILi2EEESB_SB_EEENS5_IJSB_NSA_ILi0EEESW_EEEEENS5_IJNS4_10UnderscoreESZ_SZ_EEEEENS4_13SM90_TMA_LOADENS4_14ComposedLayoutINS4_7SwizzleILi3ELi4ELi3EEENS4_18smem_ptr_flag_bitsILi8EEENST_INS5_IJSG_SH_EEENS5_IJSH_SB_EEEEEEEvNS4_8identityES12_S1B_vS1C_EENS_8epilogue10collective6detail29Sm90TmaWarpSpecializedAdapterINS1F_15DefaultEpilogueISJ_SK_SK_NS1E_6thread17LinearCombinationISJ_Li1EffLNS1J_9ScaleType4KindE0ELNS_15FloatRoundStyleE2ESJ_EENS1_15EpilogueDefaultEEEEEvvEEEEvNT_6ParamsE,@"STO_CUDA_ENTRY STV_DEFAULT"
_ZN7cutlass13device_kernelINS_4gemm6kernel13GemmUniversalIN4cute5tupleIJiiiiEEENS1_10collective13CollectiveMmaINS1_37MainloopSm90TmaGmmaWarpSpecializedFP8ILi9ENS5_IJNS4_1CILi1EEESB_SB_EEENS1_35KernelTmaWarpSpecializedCooperativeEEENS5_IJNSA_ILi192EEENSA_ILi8EEENSA_ILi128EEEEEENS_12float_e4m3_tENS5_IJlSB_lEEESJ_SK_NS4_8TiledMMAINS4_8MMA_AtomIJNS4_4SM904GMMA29MMA_64x8x32_F32E4M3E4M3_SS_TNILNSO_7ScaleInE1ELSQ_1EEEEEENS4_6LayoutINS5_IJNSA_ILi2EEESB_SB_EEENS5_IJSB_NSA_ILi0EEESW_EEEEENS5_IJNS4_10UnderscoreESZ_SZ_EEEEENS4_13SM90_TMA_LOADENS4_14ComposedLayoutINS4_7SwizzleILi3ELi4ELi3EEENS4_18smem_ptr_flag_bitsILi8EEENST_INS5_IJSG_SH_EEENS5_IJSH_SB_EEEEEEEvNS4_8identityES12_S1B_vS1C_EENS_8epilogue10collective6detail29Sm90TmaWarpSpecializedAdapterINS1F_15DefaultEpilogueISJ_SK_SK_NS1E_6thread17LinearCombinationISJ_Li1EffLNS1J_9ScaleType4KindE0ELNS_15FloatRoundStyleE2ESJ_EENS1_15EpilogueDefaultEEEEEvvEEEEvNT_6ParamsE:
[----:B------:R-:W-:Y:S01]  /*0000*/  LDC R1, c[0x0][0x28] ;  /* 0x00000a00ff017b82 */ /* 0x000fe20000000800 */
[----:B------:R-:W0:Y:S01]  /*0010*/  S2R R2, SR_TID.X ;  /* 0x0000000000027919 */ /* 0x000e220000002100 */
[----:B------:R-:W-:Y:S01]  /*0020*/  ELECT P0, URZ, PT ;  /* 0x00000000003f782f */ /* 0x000fe20003800000 */
[----:B------:R-:W-:Y:S01]  /*0030*/  BSSY B0, `(.L_x_0) ;  /* 0x000000f000007945 */ /* 0x000fe20003800000 */
[--C-:B0-----:R-:W-:Y:S02]  /*0040*/  SHF.R.U32.HI R0, RZ, 0x5, R2.reuse ;  /* 0x00000005ff007819 */ /* 0x101fe40000011602 */
[----:B------:R-:W-:-:S03]  /*0050*/  SHF.R.U32.HI R16, RZ, 0x7, R2 ;  /* 0x00000007ff107819 */ /* 0x000fc60000011602 */
[----:B------:R-:W0:Y:S04]  /*0060*/  SHFL.IDX PT, R4, R0, RZ, 0x1f ;  /* 0x00001fff00047589 */ /* 0x000e2800000e0000 */
[----:B------:R1:W2:Y:S01]  /*0070*/  SHFL.IDX PT, R12, R16, RZ, 0x1f ;  /* 0x00001fff100c7589 */ /* 0x0002a200000e0000 */
[----:B0-----:R-:W-:-:S13]  /*0080*/  ISETP.NE.OR P0, PT, R4, RZ, !P0 ;  /* 0x000000ff0400720c */ /* 0x001fda0004705670 */
[----:B-12---:R-:W-:Y:S05]  /*0090*/  @P0 BRA `(.L_x_1) ;  /* 0x0000000000200947 */ /* 0x006fea0003800000 */
[----:B------:R-:W-:Y:S02]  /*00a0*/  ULDC.64 UR4, c[0x0][0x198] ;  /* 0x0000660000047ab9 */ /* 0x000fe40000000a00 */
[----:B------:R-:W-:Y:S02]  /*00b0*/  UIADD3 UR6, UP0, UR4, 0xf0, URZ ;  /* 0x000000f004067890 */ /* 0x000fe4000ff1e03f */
[----:B------:R-:W-:Y:S02]  /*00c0*/  UIADD3 UR4, UP1, UR4, 0x1f0, URZ ;  /* 0x000001f004047890 */ /* 0x000fe4000ff3e03f */
[----:B------:R-:W-:Y:S02]  /*00d0*/  UIADD3.X UR7, URZ, UR5, URZ, UP0, !UPT ;  /* 0x000000053f077290 */ /* 0x000fe400087fe43f */
[----:B------:R-:W-:-:S07]  /*00e0*/  UIADD3.X UR5, URZ, UR5, URZ, UP1, !UPT ;  /* 0x000000053f057290 */ /* 0x000fce0008ffe43f */
[----:B------:R0:W-:Y:S02]  /*00f0*/  UTMACCTL.PF [UR6] ;  /* 0x00000000060079b9 */ /* 0x0001e40008040000 */
[----:B------:R0:W-:Y:S02]  /*0100*/  UTMACCTL.PF [UR4] ;  /* 0x00000000040079b9 */ /* 0x0001e40008040000 */
[----:B0-----:R-:W-:Y:S01]  /*0110*/  NOP ;  /* 0x0000000000007918 */ /* 0x001fe20000000000 */
.L_x_1:
[----:B------:R-:W-:Y:S05]  /*0120*/  BSYNC B0 ;  /* 0x0000000000007941 */ /* 0x000fea0003800000 */
.L_x_0:
[----:B------:R-:W0:Y:S02]  /*0130*/  SHFL.IDX PT, R3, R0, RZ, 0x1f ;  /* 0x00001fff00037589 */ /* 0x000e2400000e0000 */
[----:B0-----:R-:W-:-:S13]  /*0140*/  ISETP.NE.AND P0, PT, R3, RZ, PT ;  /* 0x000000ff0300720c */ /* 0x001fda0003f05270 */
[----:B------:R-:W-:Y:S05]  /*0150*/  @P0 BRA `(.L_x_2) ;  /* 0x00000000008c0947 */ /* 0x000fea0003800000 */
[----:B------:R-:W-:Y:S01]  /*0160*/  ELECT P0, URZ, PT ;  /* 0x00000000003f782f */ /* 0x000fe20003800000 */
[----:B------:R-:W-:-:S12]  /*0170*/  BSSY B0, `(.L_x_2) ;  /* 0x0000021000007945 */ /* 0x000fd80003800000 */
[----:B------:R-:W-:Y:S05]  /*0180*/  @!P0 BRA `(.L_x_3) ;  /* 0x00000000007c8947 */ /* 0x000fea0003800000 */
[----:B------:R-:W0:Y:S01]  /*0190*/  S2UR UR8, SR_CgaCtaId ;  /* 0x00000000000879c3 */ /* 0x000e220000008800 */
[----:B------:R-:W-:Y:S01]  /*01a0*/  UMOV UR4, 0x400 ;  /* 0x0000040000047882 */ /* 0x000fe20000000000 */
[----:B------:R-:W-:Y:S01]  /*01b0*/  UMOV UR5, 0x1 ;  /* 0x0000000100057882 */ /* 0x000fe20000000000 */
[----:B------:R-:W-:Y:S02]  /*01c0*/  UMOV UR6, 0x100 ;  /* 0x0000010000067882 */ /* 0x000fe40000000000 */
[----:B------:R-:W-:-:S04]  /*01d0*/  UIADD3 UR6, -UR6, 0x100000, URZ ;  /* 0x0010000006067890 */ /* 0x000fc8000fffe13f */
[----:B------:R-:W-:Y:S02]  /*01e0*/  USHF.L.U32 UR7, UR6, 0xb, URZ ;  /* 0x0000000b06077899 */ /* 0x000fe4000800063f */
[----:B------:R-:W-:Y:S02]  /*01f0*/  USHF.L.U32 UR6, UR6, 0x1, URZ ;  /* 0x0000000106067899 */ /* 0x000fe4000800063f */
[----:B0-----:R-:W-:Y:S02]  /*0200*/  ULEA UR8, UR8, UR4, 0x18 ;  /* 0x0000000408087291 */ /* 0x001fe4000f8ec03f */
[----:B------:R-:W-:-:S04]  /*0210*/  UIADD3 UR4, -UR5, 0x100000, URZ ;  /* 0x0010000005047890 */ /* 0x000fc8000fffe13f */
[----:B------:R-:W-:Y:S02]  /*0220*/  USHF.L.U32 UR5, UR4, 0xb, URZ ;  /* 0x0000000b04057899 */ /* 0x000fe4000800063f */
[----:B------:R-:W-:Y:S01]  /*0230*/  USHF.L.U32 UR4, UR4, 0x1, URZ ;  /* 0x0000000104047899 */ /* 0x000fe2000800063f */
[----:B------:R-:W0:Y:S11]  /*0240*/  FENCE.VIEW.ASYNC.S ;  /* 0x00000000000073c6 */ /* 0x000e360000000000 */
[----:B0-----:R0:W1:Y:S01]  /*0250*/  SYNCS.EXCH.64 URZ, [UR8], UR4 ;  /* 0x00000004083f75b2 */ /* 0x0010620008000100 */
[----:B------:R0:W2:Y:S01]  /*0260*/  SYNCS.EXCH.64 URZ, [UR8+0x48], UR6 ;  /* 0x00004806083f75b2 */ /* 0x0000a20008000100 */
[----:B------:R0:W3:Y:S01]  /*0270*/  SYNCS.EXCH.64 URZ, [UR8+0x8], UR4 ;  /* 0x00000804083f75b2 */ /* 0x0000e20008000100 */
[----:B------:R0:W4:Y:S01]  /*0280*/  SYNCS.EXCH.64 URZ, [UR8+0x50], UR6 ;  /* 0x00005006083f75b2 */ /* 0x0001220008000100 */
[----:B------:R0:W0:Y:S01]  /*0290*/  SYNCS.EXCH.64 URZ, [UR8+0x10], UR4 ;  /* 0x00001004083f75b2 */ /* 0x0000220008000100 */
        /* <DEDUP_REMOVED lines=13> */
[----:B------:R-:W-:Y:S01]  /*0370*/  NOP ;  /* 0x0000000000007918 */ /* 0x000fe20000000000 */
.L_x_3:
[----:B0-----:R-:W-:Y:S05]  /*0380*/  BSYNC B0 ;  /* 0x0000000000007941 */ /* 0x001fea0003800000 */
.L_x_2:
[----:B------:R-:W0:Y:S01]  /*0390*/  SHFL.IDX PT, R0, R0, RZ, 0x1f ;  /* 0x00001fff00007589 */ /* 0x000e2200000e0000 */
[----:B------:R-:W-:Y:S01]  /*03a0*/  ELECT P0, URZ, PT ;  /* 0x00000000003f782f */ /* 0x000fe20003800000 */
[----:B------:R-:W5:Y:S01]  /*03b0*/  LDC R3, c[0x0][0x65c] ;  /* 0x00019700ff037b82 */ /* 0x000f620000000800 */
[----:B------:R-:W-:Y:S01]  /*03c0*/  UMOV UR4, 0x20 ;  /* 0x0000002000047882 */ /* 0x000fe20000000000 */
[----:B------:R-:W1:Y:S01]  /*03d0*/  S2R R5, SR_CTAID.Y ;  /* 0x0000000000057919 */ /* 0x000e620000002600 */
[----:B------:R-:W-:Y:S01]  /*03e0*/  NOP ;  /* 0x0000000000007918 */ /* 0x000fe20000000000 */
[----:B------:R-:W-:Y:S01]  /*03f0*/  ISETP.NE.AND P2, PT, R12, RZ, PT ;  /* 0x000000ff0c00720c */ /* 0x000fe20003f45270 */
[----:B------:R-:W-:Y:S01]  /*0400*/  NOP ;  /* 0x0000000000007918 */ /* 0x000fe20000000000 */
[----:B------:R-:W2:Y:S01]  /*0410*/  S2R R6, SR_CTAID.X ;  /* 0x0000000000067919 */ /* 0x000ea20000002500 */
[----:B0-----:R-:W-:Y:S02]  /*0420*/  ISETP.NE.OR P0, PT, R0, RZ, !P0 ;  /* 0x000000ff0000720c */ /* 0x001fe40004705670 */
[----:B-----5:R-:W-:-:S02]  /*0430*/  ISETP.NE.AND P3, PT, R3, 0x1, PT ;  /* 0x000000010300780c */ /* 0x020fc40003f65270 */
[----:B------:R-:W-:-:S04]  /*0440*/  SHF.R.S32.HI R3, RZ, 0x1f, R4 ;  /* 0x0000001fff037819 */ /* 0x000fc80000011404 */
[----:B------:R-:W-:-:S04]  /*0450*/  LEA.HI R3, R3, R4, RZ, 0x2 ;  /* 0x0000000403037211 */ /* 0x000fc800078f10ff */
[----:B------:R-:W-:Y:S01]  /*0460*/  LOP3.LUT R3, R3, 0xfffffffc, RZ, 0xc0, !PT ;  /* 0xfffffffc03037812 */ /* 0x000fe200078ec0ff */
[----:B------:R-:W-:Y:S01]  /*0470*/  VOTEU.ALL UP0, P0 ;  /* 0x00000000003f7886 */ /* 0x000fe20000000000 */
[----:B------:R-:W-:Y:S01]  /*0480*/  VOTEU.ALL UP1, P0 ;  /* 0x00000000003f7886 */ /* 0x000fe20000020000 */
[----:B------:R-:W2:Y:S01]  /*0490*/  @P3 LDC R7, c[0x0][0x10] ;  /* 0x00000400ff073b82 */ /* 0x000ea20000000800 */
[----:B-1----:R-:W-:Y:S02]  /*04a0*/  @P3 IMAD.MOV.U32 R8, RZ, RZ, R5 ;  /* 0x000000ffff083224 */ /* 0x002fe400078e0005 */
[----:B------:R-:W-:Y:S01]  /*04b0*/  @!UP0 UMOV UR6, 0x400 ;  /* 0x0000040000068882 */ /* 0x000fe20000000000 */
[----:B------:R-:W-:-:S04]  /*04c0*/  @!UP0 UIADD3 UR4, -UR4, 0x100000, URZ ;  /* 0x0010000004048890 */ /* 0x000fc8000fffe13f */
[----:B------:R-:W-:Y:S02]  /*04d0*/  @!UP0 USHF.L.U32 UR5, UR4, 0xb, URZ ;  /* 0x0000000b04058899 */ /* 0x000fe4000800063f */
[----:B------:R-:W-:Y:S01]  /*04e0*/  @!UP0 USHF.L.U32 UR4, UR4, 0x1, URZ ;  /* 0x0000000104048899 */ /* 0x000fe2000800063f */
[----:B------:R-:W-:Y:S02]  /*04f0*/  IMAD.IADD R4, R4, 0x1, -R3 ;  /* 0x0000000104047824 */ /* 0x000fe400078e0a03 */
[----:B------:R-:W-:Y:S01]  /*0500*/  @P3 IMAD.MOV.U32 R9, RZ, RZ, RZ ;  /* 0x000000ffff093224 */ /* 0x000fe200078e00ff */
[----:B------:R-:W0:Y:S01]  /*0510*/  @!UP0 S2UR UR7, SR_CgaCtaId ;  /* 0x00000000000789c3 */ /* 0x000e220000008800 */
[----:B------:R-:W-:Y:S01]  /*0520*/  @P3 IMAD.MOV.U32 R3, RZ, RZ, RZ ;  /* 0x000000ffff033224 */ /* 0x000fe200078e00ff */
[----:B------:R-:W-:-:S06]  /*0530*/  ISETP.NE.AND P1, PT, R4, 0x3, PT ;  /* 0x000000030400780c */ /* 0x000fcc0003f25270 */
[----:B------:R-:W1:Y:S01]  /*0540*/  @!P3 LDC R10, c[0x0][0xc] ;  /* 0x00000300ff0abb82 */ /* 0x000e620000000800 */
[----:B--2---:R-:W-:-:S04]  /*0550*/  @P3 IMAD.WIDE.U32 R8, R6, R7, R8 ;  /* 0x0000000706083225 */ /* 0x004fc800078e0008 */
[----:B------:R-:W-:Y:S02]  /*0560*/  IMAD.MOV.U32 R7, RZ, RZ, RZ ;  /* 0x000000ffff077224 */ /* 0x000fe400078e00ff */
[----:B------:R-:W-:Y:S01]  /*0570*/  @P3 IMAD.IADD R9, R9, 0x1, R3 ;  /* 0x0000000109093824 */ /* 0x000fe200078e0203 */
[----:B------:R-:W-:Y:S01]  /*0580*/  LOP3.LUT R3, R2, 0x7f, RZ, 0xc0, !PT ;  /* 0x0000007f02037812 */ /* 0x000fe200078ec0ff */
[----:B0-----:R-:W-:Y:S01]  /*0590*/  @!UP0 ULEA UR8, UR7, UR6, 0x18 ;  /* 0x0000000607088291 */ /* 0x001fe2000f8ec03f */
[----:B------:R-:W-:Y:S02]  /*05a0*/  VOTEU.ALL UP0, P0 ;  /* 0x00000000003f7886 */ /* 0x000fe40000000000 */
[----:B------:R-:W-:Y:S01]  /*05b0*/  ULDC UR6, c[0x0][0xc] ;  /* 0x0000030000067ab9 */ /* 0x000fe20000000800 */
[----:B------:R-:W-:Y:S01]  /*05c0*/  ISETP.EQ.OR P0, PT, R4, RZ, !P1 ;  /* 0x000000ff0400720c */ /* 0x000fe20004f02670 */
[----:B------:R-:W-:-:S03]  /*05d0*/  ULDC UR7, c[0x0][0x10] ;  /* 0x0000040000077ab9 */ /* 0x000fc60000000800 */
[C---:B------:R-:W-:Y:S01]  /*05e0*/  ISETP.EQ.AND P0, PT, R12.reuse, RZ, P0 ;  /* 0x000000ff0c00720c */ /* 0x040fe20000702270 */
[----:B------:R-:W-:Y:S02]  /*05f0*/  VIADD R12, R12, 0xffffffff ;  /* 0xffffffff0c0c7836 */ /* 0x000fe40000000000 */
[----:B-1----:R-:W-:Y:S01]  /*0600*/  @!P3 IMAD.WIDE.U32 R10, R10, R5, R6 ;  /* 0x000000050a0ab225 */ /* 0x002fe200078e0006 */
[----:B------:R-:W0:Y:S02]  /*0610*/  FENCE.VIEW.ASYNC.S ;  /* 0x00000000000073c6 */ /* 0x000e240000000000 */
[----:B0-----:R-:W3:Y:S01]  /*0620*/  @!UP0 SYNCS.EXCH.64 URZ, [UR8+0xa0], UR4 ;  /* 0x0000a004083f85b2 */ /* 0x001ee20008000100 */
[----:B------:R-:W-:Y:S02]  /*0630*/  SEL R0, RZ, 0x1, !P0 ;  /* 0x00000001ff007807 */ /* 0x000fe40004000000 */
[----:B------:R-:W-:Y:S01]  /*0640*/  ISETP.GE.U32.AND P1, PT, R12, 0x2, PT ;  /* 0x000000020c00780c */ /* 0x000fe20003f26070 */
[----:B------:R-:W-:-:S02]  /*0650*/  @!P3 IMAD.MOV.U32 R8, RZ, RZ, R10 ;  /* 0x000000ffff08b224 */ /* 0x000fc400078e000a */
[----:B------:R-:W-:Y:S01]  /*0660*/  @!P3 IMAD.MOV.U32 R9, RZ, RZ, R11 ;  /* 0x000000ffff09b224 */ /* 0x000fe200078e000b */
[----:B------:R-:W-:Y:S01]  /*0670*/  SEL R0, R0, 0x2, P1 ;  /* 0x0000000200007807 */ /* 0x000fe20000800000 */
[----:B------:R0:W3:Y:S01]  /*0680*/  @!UP1 SYNCS.EXCH.64 URZ, [UR8+0xa8], UR4 ;  /* 0x0000a804083f95b2 */ /* 0x0000e20008000100 */
[----:B------:R-:W-:Y:S01]  /*0690*/  NOP ;  /* 0x0000000000007918 */ /* 0x000fe20000000000 */
[----:B0-----:R-:W-:-:S03]  /*06a0*/  UIMAD.WIDE.U32 UR4, UR6, UR7, URZ ;  /* 0x00000007060472a5 */ /* 0x001fc6000f8e003f */
[----:B------:R-:W-:Y:S02]  /*06b0*/  ULDC UR6, c[0x0][0x14] ;  /* 0x0000050000067ab9 */ /* 0x000fe40000000800 */
[----:B------:R-:W-:Y:S02]  /*06c0*/  UIMAD.WIDE.U32 UR20, UR4, UR6, URZ ;  /* 0x00000006041472a5 */ /* 0x000fe4000f8e003f */
[----:B------:R-:W-:-:S04]  /*06d0*/  UIMAD UR13, UR5, UR6, URZ ;  /* 0x00000006050d72a4 */ /* 0x000fc8000f8e023f */
[----:B------:R-:W-:Y:S01]  /*06e0*/  UIADD3 UR13, UR21, UR13, URZ ;  /* 0x0000000d150d7290 */ /* 0x000fe2000fffe03f */
[----:B---34-:R-:W-:Y:S06]  /*06f0*/  BAR.SYNC.DEFER_BLOCKING 0x0 ;  /* 0x0000000000007b1d */ /* 0x018fec0000010000 */
[----:B------:R-:W-:Y:S05]  /*0700*/  @!P2 BRA `(.L_x_4) ;  /* 0x0000002c00bca947 */ /* 0x000fea0003800000 */
[----:B------:R-:W-:-:S13]  /*0710*/  ISETP.GT.U32.AND P0, PT, R12, 0x1, PT ;  /* 0x000000010c00780c */ /* 0x000fda0003f04070 */
[----:B------:R-:W-:Y:S05]  /*0720*/  @P0 EXIT ;  /* 0x000000000000094d */ /* 0x000fea0003800000 */
[----:B------:R-:W-:Y:S01]  /*0730*/  ULDC.64 UR4, c[0x0][0x650] ;  /* 0x0001940000047ab9 */ /* 0x000fe20000000a00 */
[----:B------:R-:W-:Y:S01]  /*0740*/  PRMT R12, RZ, 0x7610, R12 ;  /* 0x00007610ff0c7816 */ /* 0x000fe2000000000c */
[----:B------:R-:W-:Y:S01]  /*0750*/  IMAD.MOV.U32 R27, RZ, RZ, -0x1 ;  /* 0xffffffffff1b7424 */ /* 0x000fe200078e00ff */
[----:B------:R-:W-:Y:S01]  /*0760*/  ISETP.GE.U32.AND P0, PT, R8, UR4, PT ;  /* 0x0000000408007c0c */ /* 0x000fe2000bf06070 */
[----:B------:R-:W-:Y:S02]  /*0770*/  IMAD.MOV.U32 R13, RZ, RZ, -0x1 ;  /* 0xffffffffff0d7424 */ /* 0x000fe400078e00ff */
[----:B------:R-:W-:Y:S01]  /*0780*/  IMAD.MOV.U32 R33, RZ, RZ, -0x1 ;  /* 0xffffffffff217424 */ /* 0x000fe200078e00ff */
[----:B------:R-:W-:-:S13]  /*0790*/  ISETP.GE.U32.AND.EX P0, PT, R9, UR5, PT, P0 ;  /* 0x0000000509007c0c */ /* 0x000fda000bf06100 */
[----:B------:R-:W-:Y:S05]  /*07a0*/  @P0 BRA `(.L_x_5) ;  /* 0x0000000400540947 */ /* 0x000fea0003800000 */
[----:B------:R-:W0:Y:S01]  /*07b0*/  LDC.64 R18, c[0x0][0x628] ;  /* 0x00018a00ff127b82 */ /* 0x000e220000000a00 */
[----:B------:R-:W-:Y:S02]  /*07c0*/  IMAD.MOV.U32 R10, RZ, RZ, R8 ;  /* 0x000000ffff0a7224 */ /* 0x000fe400078e0008 */
[----:B------:R-:W-:-:S05]  /*07d0*/  IMAD.MOV.U32 R11, RZ, RZ, R9 ;  /* 0x000000ffff0b7224 */ /* 0x000fca00078e0009 */
[----:B------:R-:W1:Y:S08]  /*07e0*/  LDC R4, c[0x0][0x630] ;  /* 0x00018c00ff047b82 */ /* 0x000e700000000800 */
[----:B------:R-:W2:Y:S01]  /*07f0*/  LDC.64 R20, c[0x0][0x620] ;  /* 0x00018800ff147b82 */ /* 0x000ea20000000a00 */
[----:B0-----:R-:W-:-:S04]  /*0800*/  ISETP.NE.U32.AND P0, PT, R18, RZ, PT ;  /* 0x000000ff1200720c */ /* 0x001fc80003f05070 */
[----:B------:R-:W-:-:S13]  /*0810*/  ISETP.NE.AND.EX P0, PT, R19, RZ, PT, P0 ;  /* 0x000000ff1300720c */ /* 0x000fda0003f05300 */
[----:B-12---:R-:W-:Y:S05]  /*0820*/  @!P0 BRA `(.L_x_6) ;  /* 0x0000000000288947 */ /* 0x006fea0003800000 */
[----:B------:R-:W0:Y:S02]  /*0830*/  LDC R15, c[0x0][0x634] ;  /* 0x00018d00ff0f7b82 */ /* 0x000e240000000800 */
[----:B0-----:R-:W-:-:S05]  /*0840*/  IADD3 R15, P0, R8, R15, RZ ;  /* 0x0000000f080f7210 */ /* 0x001fca0007f1e0ff */
[----:B------:R-:W-:-:S04]  /*0850*/  IMAD.X R17, RZ, RZ, R9, P0 ;  /* 0x000000ffff117224 */ /* 0x000fc800000e0609 */
[----:B------:R-:W-:-:S04]  /*0860*/  IMAD.WIDE.U32 R10, R17, R18, RZ ;  /* 0x00000012110a7225 */ /* 0x000fc800078e00ff */
[----:B------:R-:W-:-:S04]  /*0870*/  IMAD.WIDE.U32 R12, P0, R15, R19, R10 ;  /* 0x000000130f0c7225 */ /* 0x000fc8000780000a */
[----:B------:R-:W-:-:S04]  /*0880*/  IMAD.WIDE.U32 R10, R15, R18, RZ ;  /* 0x000000120f0a7225 */ /* 0x000fc800078e00ff */
[----:B------:R-:W-:Y:S01]  /*0890*/  IMAD.X R15, RZ, RZ, RZ, P0 ;  /* 0x000000ffff0f7224 */ /* 0x000fe200000e06ff */
[----:B------:R-:W-:Y:S01]  /*08a0*/  IADD3 RZ, P0, R11, R12, RZ ;  /* 0x0000000c0bff7210 */ /* 0x000fe20007f1e0ff */
[----:B------:R-:W-:-:S04]  /*08b0*/  IMAD.MOV.U32 R14, RZ, RZ, R13 ;  /* 0x000000ffff0e7224 */ /* 0x000fc800078e000d */
[----:B------:R-:W-:-:S08]  /*08c0*/  IMAD.WIDE.U32.X R10, R17, R19, R14, P0 ;  /* 0x00000013110a7225 */ /* 0x000fd000000e040e */
.L_x_6:
[-CC-:B------:R-:W-:Y:S01]  /*08d0*/  SHF.R.U64 R33, R10, R4.reuse, R11.reuse ;  /* 0x000000040a217219 */ /* 0x180fe2000000120b */
[----:B------:R-:W0:Y:S01]  /*08e0*/  LDC R14, c[0x0][0x618] ;  /* 0x00018600ff0e7b82 */ /* 0x000e220000000800 */
[----:B------:R-:W-:Y:S01]  /*08f0*/  SHF.R.U32.HI R7, RZ, R4, R11 ;  /* 0x00000004ff077219 */ /* 0x000fe2000001160b */
[----:B------:R-:W-:Y:S01]  /*0900*/  ULDC UR4, c[0x0][0x150] ;  /* 0x0000540000047ab9 */ /* 0x000fe20000000800 */
[----:B------:R-:W-:Y:S02]  /*0910*/  IADD3 R13, P0, RZ, -R33, RZ ;  /* 0x80000021ff0d7210 */ /* 0x000fe40007f1e0ff */
[----:B------:R-:W-:-:S03]  /*0920*/  I2FP.F32.U32 R4, R6 ;  /* 0x0000000600047245 */ /* 0x000fc60000201000 */
[----:B------:R-:W1:Y:S01]  /*0930*/  LDC.64 R28, c[0x0][0x640] ;  /* 0x00019000ff1c7b82 */ /* 0x000e620000000a00 */
[----:B------:R-:W-:Y:S02]  /*0940*/  IMAD.X R15, RZ, RZ, ~R7, P0 ;  /* 0x000000ffff0f7224 */ /* 0x000fe400000e0e07 */
[----:B------:R-:W-:Y:S01]  /*0950*/  FMUL R4, R4, UR4 ;  /* 0x0000000404047c20 */ /* 0x000fe20008400000 */
[----:B------:R-:W-:Y:S01]  /*0960*/  IMAD.WIDE.U32 R10, R13, R20, R8 ;  /* 0x000000140d0a7225 */ /* 0x000fe200078e0008 */
[----:B------:R-:W-:-:S03]  /*0970*/  ULDC UR4, c[0x0][0x154] ;  /* 0x0000550000047ab9 */ /* 0x000fc60000000800 */
[----:B------:R-:W-:Y:S01]  /*0980*/  IMAD R12, R15, R20, RZ ;  /* 0x000000140f0c7224 */ /* 0x000fe200078e02ff */
[----:B------:R-:W2:Y:S01]  /*0990*/  LDC R7, c[0x0][0x144] ;  /* 0x00005100ff077b82 */ /* 0x000ea20000000800 */
[----:B------:R-:W3:Y:S02]  /*09a0*/  F2I.U32.TRUNC.NTZ R4, R4 ;  /* 0x0000000400047305 */ /* 0x000ee4000020f000 */
[----:B------:R-:W-:-:S04]  /*09b0*/  IMAD R13, R13, R21, R12 ;  /* 0x000000150d0d7224 */ /* 0x000fc800078e020c */
[----:B------:R-:W-:Y:S01]  /*09c0*/  IMAD.IADD R11, R11, 0x1, R13 ;  /* 0x000000010b0b7824 */ /* 0x000fe200078e020d */
[----:B------:R-:W4:Y:S01]  /*09d0*/  LDC R22, c[0x0][0x608] ;  /* 0x00018200ff167b82 */ /* 0x000f220000000800 */
[----:B------:R-:W-:-:S03]  /*09e0*/  IMAD.MOV.U32 R13, RZ, RZ, -0x1 ;  /* 0xffffffffff0d7424 */ /* 0x000fc600078e00ff */
[-CC-:B0-----:R-:W-:Y:S02]  /*09f0*/  SHF.R.U64 R20, R10, R14.reuse, R11.reuse ;  /* 0x0000000e0a147219 */ /* 0x181fe4000000120b */
[----:B------:R-:W-:Y:S02]  /*0a00*/  I2FP.F32.U32 R10, R5 ;  /* 0x00000005000a7245 */ /* 0x000fe40000201000 */
[----:B------:R-:W0:Y:S01]  /*0a10*/  LDC R26, c[0x0][0x658] ;  /* 0x00019600ff1a7b82 */ /* 0x000e220000000800 */
[----:B-1----:R-:W-:Y:S01]  /*0a20*/  ISETP.NE.U32.AND P0, PT, R28, RZ, PT ;  /* 0x000000ff1c00720c */ /* 0x002fe20003f05070 */
[----:B---3--:R-:W-:Y:S02]  /*0a30*/  IMAD.MOV R12, RZ, RZ, -R4 ;  /* 0x000000ffff0c7224 */ /* 0x008fe400078e0a04 */
[----:B------:R-:W-:Y:S01]  /*0a40*/  FMUL R10, R10, UR4 ;  /* 0x000000040a0a7c20 */ /* 0x000fe20008400000 */
[----:B------:R-:W-:Y:S02]  /*0a50*/  SHF.R.U32.HI R11, RZ, R14, R11 ;  /* 0x0000000eff0b7219 */ /* 0x000fe4000001160b */
[----:B------:R-:W-:Y:S01]  /*0a60*/  ISETP.NE.AND.EX P0, PT, R29, RZ, PT, P0 ;  /* 0x000000ff1d00720c */ /* 0x000fe20003f05300 */
[----:B------:R1:W3:Y:S01]  /*0a70*/  F2I.U32.TRUNC.NTZ R17, R10 ;  /* 0x0000000a00117305 */ /* 0x0002e2000020f000 */
[----:B------:R-:W1:Y:S01]  /*0a80*/  LDC R18, c[0x0][0x148] ;  /* 0x00005200ff127b82 */ /* 0x000e620000000800 */
[----:B--2---:R-:W-:-:S07]  /*0a90*/  IMAD R4, R7, R12, R6 ;  /* 0x0000000c07047224 */ /* 0x004fce00078e0206 */
[----:B------:R-:W2:Y:S01]  /*0aa0*/  LDC R24, c[0x0][0x600] ;  /* 0x00018000ff187b82 */ /* 0x000ea20000000800 */
[-CC-:B----4-:R-:W-:Y:S02]  /*0ab0*/  SHF.R.U64 R30, R20, R22.reuse, R11.reuse ;  /* 0x00000016141e7219 */ /* 0x190fe4000000120b */
[----:B------:R-:W-:Y:S01]  /*0ac0*/  SHF.R.U32.HI R7, RZ, R22, R11 ;  /* 0x00000016ff077219 */ /* 0x000fe2000001160b */
[----:B------:R-:W-:-:S04]  /*0ad0*/  IMAD.MOV.U32 R11, RZ, RZ, 0x1 ;  /* 0x00000001ff0b7424 */ /* 0x000fc800078e00ff */
[----:B------:R-:W4:Y:S01]  /*0ae0*/  LDC R21, c[0x0][0x648] ;  /* 0x00019200ff157b82 */ /* 0x000f220000000800 */
[-C--:B0-----:R-:W-:Y:S02]  /*0af0*/  SHF.L.U32 R6, R13, R26.reuse, RZ ;  /* 0x0000001a0d067219 */ /* 0x081fe400000006ff */
[--C-:B------:R-:W-:Y:S02]  /*0b00*/  SHF.R.U64 R22, R30, R26, R7.reuse ;  /* 0x0000001a1e167219 */ /* 0x100fe40000001207 */
[----:B------:R-:W-:Y:S02]  /*0b10*/  LOP3.LUT R15, RZ, R6, RZ, 0x33, !PT ;  /* 0x00000006ff0f7212 */ /* 0x000fe400078e33ff */
[-C--:B------:R-:W-:Y:S01]  /*0b20*/  SHF.R.U32.HI R7, RZ, R26.reuse, R7 ;  /* 0x0000001aff077219 */ /* 0x080fe20000011607 */
[----:B------:R-:W0:Y:S01]  /*0b30*/  LDC R23, c[0x0][0x638] ;  /* 0x00018e00ff177b82 */ /* 0x000e220000000800 */
[----:B------:R-:W-:Y:S01]  /*0b40*/  SHF.L.U32 R14, R11, R26, RZ ;  /* 0x0000001a0b0e7219 */ /* 0x000fe200000006ff */
[----:B------:R-:W-:-:S06]  /*0b50*/  IMAD.MOV.U32 R6, RZ, RZ, R22 ;  /* 0x000000ffff067224 */ /* 0x000fcc00078e0016 */
[----:B------:R-:W0:Y:S01]  /*0b60*/  LDC R25, c[0x0][0x610] ;  /* 0x00018400ff197b82 */ /* 0x000e220000000800 */
[----:B-1-3--:R-:W-:Y:S05]  /*0b70*/  @!P0 BRA `(.L_x_7) ;  /* 0x0000000000288947 */ /* 0x00afea0003800000 */
[----:B------:R-:W1:Y:S02]  /*0b80*/  LDC R13, c[0x0][0x64c] ;  /* 0x00019300ff0d7b82 */ /* 0x000e640000000800 */
[----:B-1----:R-:W-:-:S05]  /*0b90*/  IADD3 R13, P0, R22, R13, RZ ;  /* 0x0000000d160d7210 */ /* 0x002fca0007f1e0ff */
        /* <DEDUP_REMOVED lines=8> */
.L_x_7:
[----:B----4-:R-:W-:Y:S01]  /*0c20*/  SHF.R.U64 R6, R6, R21, R7 ;  /* 0x0000001506067219 */ /* 0x010fe20000001207 */
[----:B--2---:R-:W-:Y:S01]  /*0c30*/  VIADD R7, R24, 0xffffffff ;  /* 0xffffffff18077836 */ /* 0x004fe20000000000 */
[----:B------:R-:W-:Y:S01]  /*0c40*/  LOP3.LUT R15, R30, R15, RZ, 0xc0, !PT ;  /* 0x0000000f1e0f7212 */ /* 0x000fe200078ec0ff */
[----:B------:R-:W-:Y:S02]  /*0c50*/  IMAD.MOV R17, RZ, RZ, -R17 ;  /* 0x000000ffff117224 */ /* 0x000fe400078e0a11 */
[----:B------:R-:W-:Y:S01]  /*0c60*/  IMAD.MOV R10, RZ, RZ, -R6 ;  /* 0x000000ffff0a7224 */ /* 0x000fe200078e0a06 */
[----:B------:R-:W-:Y:S01]  /*0c70*/  LOP3.LUT R7, R20, R7, RZ, 0xc0, !PT ;  /* 0x0000000714077212 */ /* 0x000fe200078ec0ff */
[----:B------:R-:W-:Y:S02]  /*0c80*/  @P3 IMAD R4, R18, R17, R5 ;  /* 0x0000001112043224 */ /* 0x000fe400078e0205 */
[----:B------:R-:W-:Y:S02]  /*0c90*/  IMAD R15, R14, R6, R15 ;  /* 0x000000060e0f7224 */ /* 0x000fe400078e020f */
[----:B0-----:R-:W-:-:S02]  /*0ca0*/  IMAD R5, R10, R23, R22 ;  /* 0x000000170a057224 */ /* 0x001fc400078e0216 */
[----:B------:R-:W-:Y:S02]  /*0cb0*/  IMAD R4, R15, R25, R4 ;  /* 0x000000190f047224 */ /* 0x000fe400078e0204 */
[----:B------:R-:W-:Y:S02]  /*0cc0*/  IMAD R5, R5, R24, R7 ;  /* 0x0000001805057224 */ /* 0x000fe400078e0207 */
[----:B------:R-:W-:-:S03]  /*0cd0*/  IMAD.MOV.U32 R12, RZ, RZ, 0x1 ;  /* 0x00000001ff0c7424 */ /* 0x000fc600078e00ff */
[----:B------:R-:W-:Y:S02]  /*0ce0*/  SEL R13, R5, R4, !P3 ;  /* 0x00000004050d7207 */ /* 0x000fe40005800000 */
[----:B------:R-:W-:-:S07]  /*0cf0*/  SEL R27, R4, R5, !P3 ;  /* 0x00000005041b7207 */ /* 0x000fce0005800000 */
.L_x_5:
[----:B------:R-:W-:-:S08]  /*0d00*/  NOP ;  /* 0x0000000000007918 */ /* 0x000fd00000000000 */
[----:B------:R-:W0:Y:S02]  /*0d10*/  USETMAXREG.TRY_ALLOC.CTAPOOL UP0, 0xe8 ;  /* 0x000000e8000079c8 */ /* 0x000e240008000600 */
[----:B0-----:R-:W-:-:S13]  /*0d20*/  PLOP3.LUT P0, PT, PT, PT, UP0, 0x80, 0x0 ;  /* 0x000000000000781c */ /* 0x001fda0003f0f008 */
[----:B------:R-:W-:Y:S05]  /*0d30*/  @!P0 BRA `(.L_x_5) ;  /* 0xfffffffc00f08947 */ /* 0x000fea000383ffff */
[----:B------:R-:W-:Y:S01]  /*0d40*/  ULDC.64 UR4, c[0x0][0x598] ;  /* 0x0001660000047ab9 */ /* 0x000fe20000000a00 */
[----:B------:R-:W-:Y:S01]  /*0d50*/  ULDC.64 UR22, c[0x0][0x208] ;  /* 0x0000820000167ab9 */ /* 0x000fe20000000a00 */
[----:B------:R-:W-:-:S04]  /*0d60*/  ISETP.NE.U32.AND P0, PT, RZ, UR4, PT ;  /* 0x00000004ff007c0c */ /* 0x000fc8000bf05070 */
[----:B------:R-:W-:-:S13]  /*0d70*/  ISETP.NE.AND.EX P0, PT, RZ, UR5, PT, P0 ;  /* 0x00000005ff007c0c */ /* 0x000fda000bf05300 */
[----:B------:R-:W-:Y:S05]  /*0d80*/  @!P0 BRA `(.L_x_8) ;  /* 0x00000000001c8947 */ /* 0x000fea0003800000 */
[----:B------:R-:W0:Y:S02]  /*0d90*/  LDC.64 R4, c[0x0][0x598] ;  /* 0x00016600ff047b82 */ /* 0x000e240000000a00 */
[----:B0-----:R-:W2:Y:S02]  /*0da0*/  LDG.E.64 R4, desc[UR22][R4.64] ;  /* 0x0000001604047981 */ /* 0x001ea4000c1e1b00 */
[----:B--2---:R-:W-:-:S04]  /*0db0*/  ISETP.NE.U32.AND P0, PT, R4, RZ, PT ;  /* 0x000000ff0400720c */ /* 0x004fc80003f05070 */
[----:B------:R-:W-:-:S13]  /*0dc0*/  ISETP.NE.AND.EX P0, PT, R5, RZ, PT, P0 ;  /* 0x000000ff0500720c */ /* 0x000fda0003f05300 */
[----:B------:R-:W-:Y:S05]  /*0dd0*/  @!P0 BRA `(.L_x_8) ;  /* 0x0000000000088947 */ /* 0x000fea0003800000 */
[----:B------:R0:W5:Y:S01]  /*0de0*/  LD.E R10, desc[UR22][R4.64] ;  /* 0x00000016040a7980 */ /* 0x000162000c101900 */
[----:B------:R-:W-:Y:S05]  /*0df0*/  BRA `(.L_x_9) ;  /* 0x0000000000207947 */ /* 0x000fea0003800000 */
.L_x_8:
[----:B------:R-:W-:Y:S02]  /*0e00*/  ULDC.64 UR4, c[0x0][0x588] ;  /* 0x0001620000047ab9 */ /* 0x000fe40000000a00 */
[----:B------:R-:W-:-:S04]  /*0e10*/  ISETP.NE.U32.AND P0, PT, RZ, UR4, PT ;  /* 0x00000004ff007c0c */ /* 0x000fc8000bf05070 */
[----:B------:R-:W-:-:S13]  /*0e20*/  ISETP.NE.AND.EX P0, PT, RZ, UR5, PT, P0 ;  /* 0x00000005ff007c0c */ /* 0x000fda000bf05300 */
[----:B------:R-:W-:Y:S05]  /*0e30*/  @!P0 BRA `(.L_x_10) ;  /* 0x00000000000c8947 */ /* 0x000fea0003800000 */
[----:B------:R-:W0:Y:S02]  /*0e40*/  LDC.64 R10, c[0x0][0x588] ;  /* 0x00016200ff0a7b82 */ /* 0x000e240000000a00 */
[----:B0-----:R1:W5:Y:S01]  /*0e50*/  LDG.E R10, desc[UR22][R10.64] ;  /* 0x000000160a0a7981 */ /* 0x001362000c1e1900 */
[----:B------:R-:W-:Y:S05]  /*0e60*/  BRA `(.L_x_9) ;  /* 0x0000000000047947 */ /* 0x000fea0003800000 */
.L_x_10:
[----:B------:R-:W2:Y:S02]  /*0e70*/  LDC R10, c[0x0][0x580] ;  /* 0x00016000ff0a7b82 */ /* 0x000ea40000000800 */
.L_x_9:
[----:B------:R-:W-:Y:S02]  /*0e80*/  ULDC.64 UR4, c[0x0][0x5a0] ;  /* 0x0001680000047ab9 */ /* 0x000fe40000000a00 */
[----:B------:R-:W-:-:S04]  /*0e90*/  ISETP.NE.U32.AND P0, PT, RZ, UR4, PT ;  /* 0x00000004ff007c0c */ /* 0x000fc8000bf05070 */
[----:B------:R-:W-:-:S13]  /*0ea0*/  ISETP.NE.AND.EX P0, PT, RZ, UR5, PT, P0 ;  /* 0x00000005ff007c0c */ /* 0x000fda000bf05300 */
[----:B------:R-:W-:Y:S05]  /*0eb0*/  @!P0 BRA `(.L_x_11) ;  /* 0x00000000001c8947 */ /* 0x000fea0003800000 */
[----:B0-----:R-:W0:Y:S02]  /*0ec0*/  LDC.64 R4, c[0x0][0x5a0] ;  /* 0x00016800ff047b82 */ /* 0x001e240000000a00 */
[----:B0-----:R-:W3:Y:S02]  /*0ed0*/  LDG.E.64 R4, desc[UR22][R4.64] ;  /* 0x0000001604047981 */ /* 0x001ee4000c1e1b00 */
[----:B---3--:R-:W-:-:S04]  /*0ee0*/  ISETP.NE.U32.AND P0, PT, R4, RZ, PT ;  /* 0x000000ff0400720c */ /* 0x008fc80003f05070 */
[----:B------:R-:W-:-:S13]  /*0ef0*/  ISETP.NE.AND.EX P0, PT, R5, RZ, PT, P0 ;  /* 0x000000ff0500720c */ /* 0x000fda0003f05300 */
[----:B------:R-:W-:Y:S05]  /*0f00*/  @!P0 BRA `(.L_x_11) ;  /* 0x0000000000088947 */ /* 0x000fea0003800000 */
[----:B-1----:R0:W5:Y:S01]  /*0f10*/  LD.E R11, desc[UR22][R4.64] ;  /* 0x00000016040b7980 */ /* 0x002162000c101900 */
[----:B------:R-:W-:Y:S05]  /*0f20*/  BRA `(.L_x_12) ;  /* 0x0000000000207947 */ /* 0x000fea0003800000 */
.L_x_11:
[----:B------:R-:W-:Y:S02]  /*0f30*/  ULDC.64 UR4, c[0x0][0x590] ;  /* 0x0001640000047ab9 */ /* 0x000fe40000000a00 */
[----:B------:R-:W-:-:S04]  /*0f40*/  ISETP.NE.U32.AND P0, PT, RZ, UR4, PT ;  /* 0x00000004ff007c0c */ /* 0x000fc8000bf05070 */
[----:B------:R-:W-:-:S13]  /*0f50*/  ISETP.NE.AND.EX P0, PT, RZ, UR5, PT, P0 ;  /* 0x00000005ff007c0c */ /* 0x000fda000bf05300 */
[----:B------:R-:W-:Y:S05]  /*0f60*/  @!P0 BRA `(.L_x_13) ;  /* 0x00000000000c8947 */ /* 0x000fea0003800000 */
[----:B0-----:R-:W1:Y:S02]  /*0f70*/  LDC.64 R4, c[0x0][0x590] ;  /* 0x00016400ff047b82 */ /* 0x001e640000000a00 */
[----:B-1----:R1:W5:Y:S01]  /*0f80*/  LDG.E R11, desc[UR22][R4.64] ;  /* 0x00000016040b7981 */ /* 0x002362000c1e1900 */
[----:B------:R-:W-:Y:S05]  /*0f90*/  BRA `(.L_x_12) ;  /* 0x0000000000047947 */ /* 0x000fea0003800000 */
.L_x_13:
[----:B-1----:R-:W3:Y:S02]  /*0fa0*/  LDC R11, c[0x0][0x584] ;  /* 0x00016100ff0b7b82 */ /* 0x002ee40000000800 */
.L_x_12:
[----:B------:R-:W-:-:S13]  /*0fb0*/  LOP3.LUT P0, RZ, R12, 0xff, RZ, 0xc0, !PT ;  /* 0x000000ff0cff7812 */ /* 0x000fda000780c0ff */
[----:B------:R-:W-:Y:S05]  /*0fc0*/  @!P0 EXIT ;  /* 0x000000000000894d */ /* 0x000fea0003800000 */
[----:B------:R-:W4:Y:S01]  /*0fd0*/  LDC R12, c[0x0][0x658] ;  /* 0x00019600ff0c7b82 */ /* 0x000f220000000800 */
[----:B------:R-:W-:Y:S01]  /*0fe0*/  LOP3.LUT R16, R16, 0x1, RZ, 0xc0, !PT ;  /* 0x0000000110107812 */ /* 0x000fe200078ec0ff */
[----:B------:R-:W-:Y:S01]  /*0ff0*/  ULDC.64 UR6, c[0x0][0x288] ;  /* 0x0000a20000067ab9 */ /* 0x000fe20000000a00 */
[----:B------:R-:W-:Y:S01]  /*1000*/  SHF.R.U32.HI R6, RZ, 0x2, R2 ;  /* 0x00000002ff067819 */ /* 0x000fe20000011602 */
[----:B------:R-:W-:Y:S01]  /*1010*/  UIADD3 UR4, UR7, 0x7f, URZ ;  /* 0x0000007f07047890 */ /* 0x000fe2000fffe03f */
[----:B------:R-:W-:Y:S01]  /*1020*/  SHF.R.U32.HI R3, RZ, 0x1, R3 ;  /* 0x00000001ff037819 */ /* 0x000fe20000011603 */
[----:B------:R-:W-:Y:S01]  /*1030*/  IMAD.SHL.U32 R7, R16, 0x40, RZ ;  /* 0x0000004010077824 */ /* 0x000fe200078e00ff */
[----:B------:R-:W-:Y:S01]  /*1040*/  LOP3.LUT R6, R6, 0x7, RZ, 0xc0, !PT ;  /* 0x0000000706067812 */ /* 0x000fe200078ec0ff */
[----:B01----:R-:W0:Y:S01]  /*1050*/  LDC.64 R4, c[0x0][0x5c8] ;  /* 0x00017200ff047b82 */ /* 0x003e220000000a00 */
[----:B------:R-:W-:Y:S01]  /*1060*/  LOP3.LUT R14, R2, 0x3, RZ, 0xc0, !PT ;  /* 0x00000003020e7812 */ /* 0x000fe200078ec0ff */
[----:B------:R-:W-:Y:S01]  /*1070*/  USHF.R.S32.HI UR5, URZ, 0x1f, UR4 ;  /* 0x0000001f3f057899 */ /* 0x000fe20008011404 */
[----:B------:R-:W-:Y:S01]  /*1080*/  IMAD.U32 R15, RZ, RZ, UR6 ;  /* 0x00000006ff0f7e24 */ /* 0x000fe2000f8e00ff */
[----:B------:R-:W-:-:S02]  /*1090*/  LOP3.LUT R3, R3, 0x30, RZ, 0xc0, !PT ;  /* 0x0000003003037812 */ /* 0x000fc400078ec0ff */
[--C-:B------:R-:W-:Y:S01]  /*10a0*/  LOP3.LUT R7, R7, 0x40, R6.reuse, 0xe2, !PT ;  /* 0x0000004007077812 */ /* 0x100fe200078ee206 */
[----:B------:R-:W-:Y:S01]  /*10b0*/  ULEA.HI UR5, UR5, UR4, URZ, 0x7 ;  /* 0x0000000405057291 */ /* 0x000fe2000f8f383f */
[----:B------:R-:W-:Y:S01]  /*10c0*/  IMAD R14, R14, -0x2, R15 ;  /* 0xfffffffe0e0e7824 */ /* 0x000fe200078e020f */
[-C--:B------:R-:W-:Y:S01]  /*10d0*/  IADD3 R15, RZ, -R3.reuse, -R6 ;  /* 0x80000003ff0f7210 */ /* 0x080fe20007ffe806 */
[----:B------:R-:W-:Y:S01]  /*10e0*/  ULDC UR4, c[0x0][0x284] ;  /* 0x0000a10000047ab9 */ /* 0x000fe20000000800 */
[----:B------:R-:W-:Y:S01]  /*10f0*/  LOP3.LUT R6, R7, R3, RZ, 0xfc, !PT ;  /* 0x0000000307067212 */ /* 0x000fe200078efcff */
[----:B------:R-:W-:Y:S01]  /*1100*/  IMAD.MOV.U32 R3, RZ, RZ, -0x1 ;  /* 0xffffffffff037424 */ /* 0x000fe200078e00ff */
[----:B------:R-:W-:Y:S01]  /*1110*/  USHF.R.S32.HI UR9, URZ, 0x7, UR5 ;  /* 0x000000073f097899 */ /* 0x000fe20008011405 */
[----:B------:R-:W-:Y:S01]  /*1120*/  IMAD.MOV.U32 R7, RZ, RZ, 0x1 ;  /* 0x00000001ff077424 */ /* 0x000fe200078e00ff */
[----:B------:R-:W-:Y:S01]  /*1130*/  LOP3.LUT R18, R2, 0x80, RZ, 0xc0, !PT ;  /* 0x0000008002127812 */ /* 0x000fe200078ec0ff */
[----:B------:R-:W-:Y:S01]  /*1140*/  IMAD R21, R16, -0x40, R15 ;  /* 0xffffffc010157824 */ /* 0x000fe200078e020f */
[----:B------:R-:W-:Y:S01]  /*1150*/  UISETP.LT.AND UP0, UPT, UR9, 0x1, UPT ;  /* 0x000000010900788c */ /* 0x000fe2000bf01270 */
[-C--:B----4-:R-:W-:Y:S01]  /*1160*/  SHF.L.U32 R3, R3, R12.reuse, RZ ;  /* 0x0000000c03037219 */ /* 0x090fe200000006ff */
[----:B------:R-:W-:Y:S01]  /*1170*/  IMAD.SHL.U32 R16, R2, 0x2, RZ ;  /* 0x0000000202107824 */ /* 0x000fe200078e00ff */
[----:B------:R-:W-:Y:S01]  /*1180*/  SHF.L.U32 R15, R7, R12, RZ ;  /* 0x0000000c070f7219 */ /* 0x000fe200000006ff */
[----:B------:R-:W-:Y:S01]  /*1190*/  USEL UR10, UR9, 0x1, UP0 ;  /* 0x00000001090a7887 */ /* 0x000fe20008000000 */
[----:B------:R-:W-:Y:S01]  /*11a0*/  LOP3.LUT R47, R0, 0x1, RZ, 0xfc, !PT ;  /* 0x00000001002f7812 */ /* 0x000fe200078efcff */
[----:B------:R-:W-:Y:S01]  /*11b0*/  IMAD.MOV.U32 R7, RZ, RZ, RZ ;  /* 0x000000ffff077224 */ /* 0x000fe200078e00ff */
[C-C-:B0-----:R-:W-:Y:S01]  /*11c0*/  SHF.L.U64.HI R17, R4.reuse, 0x7, R5.reuse ;  /* 0x0000000704117819 */ /* 0x141fe20000010205 */
[C---:B------:R-:W-:Y:S01]  /*11d0*/  IMAD.SHL.U32 R19, R4.reuse, 0x80, RZ ;  /* 0x0000008004137824 */ /* 0x040fe200078e00ff */
[----:B------:R-:W-:Y:S01]  /*11e0*/  SHF.R.U32.HI R18, RZ, 0x7, R18 ;  /* 0x00000007ff127819 */ /* 0x000fe20000011612 */
[----:B------:R-:W-:Y:S01]  /*11f0*/  VIADD R21, R21, UR4 ;  /* 0x0000000415157c36 */ /* 0x000fe20008000000 */
[----:B------:R-:W-:Y:S01]  /*1200*/  SHF.L.U64.HI R5, R4, 0x3, R5 ;  /* 0x0000000304057819 */ /* 0x000fe20000010205 */
[----:B------:R-:W-:Y:S01]  /*1210*/  UIADD3 UR10, UR9, -UR10, URZ ;  /* 0x8000000a090a7290 */ /* 0x000fe2000fffe03f */
[----:B------:R-:W-:Y:S01]  /*1220*/  LOP3.LUT R20, RZ, R3, RZ, 0x33, !PT ;  /* 0x00000003ff147212 */ /* 0x000fe200078e33ff */
[----:B------:R-:W-:Y:S01]  /*1230*/  UMOV UR4, URZ ;  /* 0x0000003f00047c82 */ /* 0x000fe20008000000 */
[----:B------:R-:W-:-:S09]  /*1240*/  UMOV UR5, URZ ;  /* 0x0000003f00057c82 */ /* 0x000fd20008000000 */
.L_x_54:
[----:B------:R-:W0:Y:S01]  /*1250*/  SHFL.IDX PT, R3, R18, RZ, 0x1f ;  /* 0x00001fff12037589 */ /* 0x000e2200000e0000 */
[----:B------:R-:W1:Y:S01]  /*1260*/  S2UR UR8, SR_CgaCtaId ;  /* 0x00000000000879c3 */ /* 0x000e620000008800 */
[----:B------:R-:W-:Y:S01]  /*1270*/  UMOV UR11, 0x400 ;  /* 0x00000400000b7882 */ /* 0x000fe20000000000 */
[----:B------:R-:W-:Y:S01]  /*1280*/  UMOV UR14, UR5 ;  /* 0x00000005000e7c82 */ /* 0x000fe20008000000 */
[----:B------:R-:W-:Y:S01]  /*1290*/  IMAD.MOV.U32 R32, RZ, RZ, RZ ;  /* 0x000000ffff207224 */ /* 0x000fe200078e00ff */
[----:B------:R-:W-:Y:S02]  /*12a0*/  CS2R R34, SRZ ;  /* 0x0000000000227805 */ /* 0x000fe4000001ff00 */
[----:B------:R-:W-:Y:S02]  /*12b0*/  CS2R R40, SRZ ;  /* 0x0000000000287805 */ /* 0x000fe4000001ff00 */
[----:B------:R-:W-:Y:S01]  /*12c0*/  CS2R R42, SRZ ;  /* 0x00000000002a7805 */ /* 0x000fe2000001ff00 */
[----:B------:R-:W-:Y:S01]  /*12d0*/  IMAD.MOV.U32 R45, RZ, RZ, RZ ;  /* 0x000000ffff2d7224 */ /* 0x000fe200078e00ff */
[----:B------:R-:W4:Y:S01]  /*12e0*/  LDC R2, c[0x0][0x28c] ;  /* 0x0000a300ff027b82 */ /* 0x000f220000000800 */
[----:B--2---:R-:W-:Y:S01]  /*12f0*/  IMAD.U32 R22, RZ, RZ, UR4 ;  /* 0x00000004ff167e24 */ /* 0x004fe2000f8e00ff */
[----:B------:R-:W-:-:S02]  /*1300*/  CS2R R28, SRZ ;  /* 0x00000000001c7805 */ /* 0x000fc4000001ff00 */
[----:B------:R-:W-:Y:S02]  /*1310*/  CS2R R30, SRZ ;  /* 0x00000000001e7805 */ /* 0x000fe4000001ff00 */
[----:B------:R-:W-:Y:S02]  /*1320*/  CS2R R36, SRZ ;  /* 0x0000000000247805 */ /* 0x000fe4000001ff00 */
[----:B------:R-:W-:Y:S02]  /*1330*/  CS2R R38, SRZ ;  /* 0x0000000000267805 */ /* 0x000fe4000001ff00 */
[----:B0-----:R-:W-:Y:S01]  /*1340*/  R2UR UR6, R3 ;  /* 0x00000000030672ca */ /* 0x001fe200000e0000 */
[----:B-1----:R-:W-:Y:S01]  /*1350*/  ULEA UR11, UR8, UR11, 0x18 ;  /* 0x0000000b080b7291 */ /* 0x002fe2000f8ec03f */
[----:B----4-:R-:W-:-:S11]  /*1360*/  ISETP.GE.AND P0, PT, R2, 0x1, PT ;  /* 0x000000010200780c */ /* 0x010fd60003f06270 */
[----:B------:R-:W-:-:S04]  /*1370*/  ULEA.HI UR7, UR6, UR6, URZ, 0x1 ;  /* 0x0000000606077291 */ /* 0x000fc8000f8f083f */
[----:B------:R-:W-:-:S04]  /*1380*/  ULOP3.LUT UR7, UR7, 0x7fffe, URZ, 0xc0, !UPT ;  /* 0x0007fffe07077892 */ /* 0x000fc8000f8ec03f */
[----:B------:R-:W-:-:S03]  /*1390*/  UIADD3 UR8, UR6, -UR7, URZ ;  /* 0x8000000706087290 */ /* 0x000fc6000fffe03f */
[----:B------:R-:W-:Y:S01]  /*13a0*/  UMOV UR6, URZ ;  /* 0x0000003f00067c82 */ /* 0x000fe20008000000 */
[----:B------:R-:W-:Y:S01]  /*13b0*/  ULEA UR8, UR8, UR11, 0xd ;  /* 0x0000000b08087291 */ /* 0x000fe2000f8e683f */
[----:B------:R-:W-:-:S03]  /*13c0*/  UMOV UR7, URZ ;  /* 0x0000003f00077c82 */ /* 0x000fc60008000000 */
[----:B------:R-:W-:-:S04]  /*13d0*/  UIADD3 UR8, UR8, 0x180, URZ ;  /* 0x0000018008087890 */ /* 0x000fc8000fffe03f */
[----:B------:R-:W-:-:S04]  /*13e0*/  USHF.R.U32.HI UR8, URZ, 0x4, UR8 ;  /* 0x000000043f087899 */ /* 0x000fc80008011608 */
[----:B------:R-:W-:-:S04]  /*13f0*/  ULOP3.LUT UR8, UR8, 0x3fff, URZ, 0xc0, !UPT ;  /* 0x00003fff08087892 */ /* 0x000fc8000f8ec03f */
[----:B------:R-:W-:-:S03]  /*1400*/  ULOP3.LUT UR12, UR8, 0x10000, URZ, 0xfc, !UPT ;  /* 0x00010000080c7892 */ /* 0x000fc6000f8efc3f */
[----:B------:R-:W-:Y:S01]  /*1410*/  UMOV UR8, URZ ;  /* 0x0000003f00087c82 */ /* 0x000fe20008000000 */
[----:B-----5:R-:W-:Y:S08]  /*1420*/  @!P0 BRA `(.L_x_14) ;  /* 0x00000004004c8947 */ /* 0x020ff00003800000 */
[----:B------:R-:W-:-:S13]  /*1430*/  ISETP.NE.AND P1, PT, R47, 0x3, PT ;  /* 0x000000032f00780c */ /* 0x000fda0003f25270 */
[----:B------:R-:W-:Y:S05]  /*1440*/  @!P1 BRA `(.L_x_15) ;  /* 0x0000000000049947 */ /* 0x000fea0003800000 */
[----:B------:R-:W-:Y:S01]  /*1450*/  BPT.TRAP 0x1 ;  /* 0x000000040000795c */ /* 0x000fe20000300000 */
.L_x_15:
[----:B------:R-:W-:Y:S01]  /*1460*/  ULEA UR6, UR5, UR11, 0x3 ;  /* 0x0000000b05067291 */ /* 0x000fe2000f8e183f */
[----:B------:R-:W-:-:S05]  /*1470*/  IMAD.U32 R2, RZ, RZ, UR4 ;  /* 0x00000004ff027e24 */ /* 0x000fca000f8e00ff */
[----:B------:R-:W-:-:S04]  /*1480*/  SHF.L.U32 R2, R2, 0x1f, RZ ;  /* 0x0000001f02027819 */ /* 0x000fc800000006ff */
[----:B------:R0:W1:Y:S01]  /*1490*/  SYNCS.PHASECHK.TRANS64.TRYWAIT P0, [UR6], R2 ;  /* 0x00000002ff0075a7 */ /* 0x0000620008000146 */
[----:B------:R-:W-:Y:S05]  /*14a0*/  @!P1 BRA `(.L_x_16) ;  /* 0x0000000000049947 */ /* 0x000fea0003800000 */
[----:B------:R-:W-:Y:S01]  /*14b0*/  BPT.TRAP 0x1 ;  /* 0x000000040000795c */ /* 0x000fe20000300000 */
.L_x_16:
[----:B-1----:R-:W-:Y:S05]  /*14c0*/  @P0 BRA `(.L_x_17) ;  /* 0x0000000000080947 */ /* 0x002fea0003800000 */
[----:B------:R-:W1:Y:S02]  /*14d0*/  SYNCS.PHASECHK.TRANS64.TRYWAIT P0, [UR6], R2 ;  /* 0x00000002ff0075a7 */ /* 0x000e640008000146 */
[----:B-1----:R-:W-:Y:S05]  /*14e0*/  @!P0 BRA `(.L_x_18) ;  /* 0x00000038006c8947 */ /* 0x002fea0003800000 */
.L_x_17:
[----:B------:R-:W-:Y:S01]  /*14f0*/  UIADD3 UR6, UR11, 0x36180, URZ ;  /* 0x000361800b067890 */ /* 0x000fe2000fffe03f */
[----:B------:R-:W-:Y:S01]  /*1500*/  WARPGROUP.ARRIVE ;  /* 0x00000000000079c5 */ /* 0x000fe20000000000 */
[----:B------:R-:W-:Y:S01]  /*1510*/  UIMAD UR7, UR5, 0x600, UR12 ;  /* 0x00000600050778a4 */ /* 0x000fe2000f8e020c */
[----:B------:R-:W-:Y:S01]  /*1520*/  IMAD.MOV.U32 R32, RZ, RZ, RZ ;  /* 0x000000ffff207224 */ /* 0x000fe200078e00ff */
[----:B------:R-:W-:Y:S01]  /*1530*/  USHF.R.U32.HI UR6, URZ, 0x4, UR6 ;  /* 0x000000043f067899 */ /* 0x000fe20008011606 */
[----:B------:R-:W-:Y:S01]  /*1540*/  CS2R R34, SRZ ;  /* 0x0000000000227805 */ /* 0x000fe2000001ff00 */
[----:B------:R-:W-:Y:S01]  /*1550*/  UMOV UR17, 0x40000040 ;  /* 0x4000004000117882 */ /* 0x000fe20000000000 */
[----:B------:R-:W-:Y:S01]  /*1560*/  UMOV UR19, 0x40000000 ;  /* 0x4000000000137882 */ /* 0x000fe20000000000 */
[----:B------:R-:W-:Y:S01]  /*1570*/  ULOP3.LUT UR6, UR6, 0x3fff, URZ, 0xc0, !UPT ;  /* 0x00003fff06067892 */ /* 0x000fe2000f8ec03f */
[----:B------:R-:W-:Y:S01]  /*1580*/  CS2R R40, SRZ ;  /* 0x0000000000287805 */ /* 0x000fe2000001ff00 */
[----:B------:R-:W-:Y:S01]  /*1590*/  UMOV UR16, UR7 ;  /* 0x0000000700107c82 */ /* 0x000fe20008000000 */
[----:B------:R-:W-:Y:S01]  /*15a0*/  UIADD3 UR8, UR7, 0x400, URZ ;  /* 0x0000040007087890 */ /* 0x000fe2000fffe03f */
[----:B------:R-:W-:Y:S01]  /*15b0*/  CS2R R42, SRZ ;  /* 0x00000000002a7805 */ /* 0x000fe2000001ff00 */
[----:B------:R-:W-:Y:S01]  /*15c0*/  ULOP3.LUT UR6, UR6, 0x10000, URZ, 0xfc, !UPT ;  /* 0x0001000006067892 */ /* 0x000fe2000f8efc3f */
[----:B------:R-:W-:-:S03]  /*15d0*/  IMAD.MOV.U32 R45, RZ, RZ, RZ ;  /* 0x000000ffff2d7224 */ /* 0x000fc600078e00ff */
[----:B------:R-:W-:-:S07]  /*15e0*/  ULEA UR6, UR5, UR6, 0x6 ;  /* 0x0000000605067291 */ /* 0x000fce000f8e303f */
[----:B------:R-:W-:Y:S02]  /*15f0*/  UMOV UR18, UR6 ;  /* 0x0000000600127c82 */ /* 0x000fe40008000000 */
[----:B------:R-:W-:Y:S01]  /*1600*/  QGMMA.64x8x32.F32.E4M3.E4M3 R28, gdesc[UR16], RZ, !UPT ;  /* 0x00000000101c79f3 */ /* 0x000fe2000c7008ff */
[----:B------:R-:W-:Y:S01]  /*1610*/  UMOV UR16, UR8 ;  /* 0x0000000800107c82 */ /* 0x000fe20008000000 */
[----:B------:R-:W-:Y:S01]  /*1620*/  UMOV UR17, 0x40000040 ;  /* 0x4000004000117882 */ /* 0x000fe20000000000 */
[----:B------:R-:W-:Y:S01]  /*1630*/  UIADD3 UR8, UR7, 0x402, URZ ;  /* 0x0000040207087890 */ /* 0x000fe2000fffe03f */
[----:B------:R-:W-:Y:S01]  /*1640*/  QGMMA.64x8x32.F32.E4M3.E4M3 R36, gdesc[UR16], RZ, !UPT ;  /* 0x00000000102479f3 */ /* 0x000fe2000c7008ff */
[----:B------:R-:W-:Y:S02]  /*1650*/  UIADD3 UR16, UR7, 0x2, URZ ;  /* 0x0000000207107890 */ /* 0x000fe4000fffe03f */
[----:B------:R-:W-:Y:S01]  /*1660*/  UIADD3 UR18, UR6, 0x2, URZ ;  /* 0x0000000206127890 */ /* 0x000fe2000fffe03f */
[----:B------:R-:W-:Y:S01]  /*1670*/  UMOV UR17, 0x40000040 ;  /* 0x4000004000117882 */ /* 0x000fe20000000000 */
[----:B------:R-:W-:-:S07]  /*1680*/  UMOV UR19, 0x40000000 ;  /* 0x4000000000137882 */ /* 0x000fce0000000000 */
[----:B------:R-:W-:Y:S01]  /*1690*/  QGMMA.64x8x32.F32.E4M3.E4M3 R28, gdesc[UR16], R28 ;  /* 0x00000000101c79f3 */ /* 0x000fe2000870081c */
[----:B------:R-:W-:Y:S01]  /*16a0*/  UMOV UR16, UR8 ;  /* 0x0000000800107c82 */ /* 0x000fe20008000000 */
[----:B------:R-:W-:Y:S01]  /*16b0*/  UMOV UR17, 0x40000040 ;  /* 0x4000004000117882 */ /* 0x000fe20000000000 */
[----:B------:R-:W-:Y:S01]  /*16c0*/  UIADD3 UR8, UR7, 0x404, URZ ;  /* 0x0000040407087890 */ /* 0x000fe2000fffe03f */
[----:B------:R-:W-:Y:S01]  /*16d0*/  QGMMA.64x8x32.F32.E4M3.E4M3 R36, gdesc[UR16], R36 ;  /* 0x00000000102479f3 */ /* 0x000fe20008700824 */
[----:B------:R-:W-:Y:S02]  /*16e0*/  UIADD3 UR16, UR7, 0x4, URZ ;  /* 0x0000000407107890 */ /* 0x000fe4000fffe03f */
[----:B------:R-:W-:Y:S01]  /*16f0*/  UIADD3 UR18, UR6, 0x4, URZ ;  /* 0x0000000406127890 */ /* 0x000fe2000fffe03f */
[----:B------:R-:W-:Y:S01]  /*1700*/  UMOV UR17, 0x40000040 ;  /* 0x4000004000117882 */ /* 0x000fe20000000000 */
[----:B------:R-:W-:-:S07]  /*1710*/  UMOV UR19, 0x40000000 ;  /* 0x4000000000137882 */ /* 0x000fce0000000000 */
[----:B------:R-:W-:Y:S01]  /*1720*/  QGMMA.64x8x32.F32.E4M3.E4M3 R28, gdesc[UR16], R28 ;  /* 0x00000000101c79f3 */ /* 0x000fe2000870081c */
[----:B------:R-:W-:Y:S01]  /*1730*/  UMOV UR16, UR8 ;  /* 0x0000000800107c82 */ /* 0x000fe20008000000 */
[----:B------:R-:W-:Y:S02]  /*1740*/  UMOV UR17, 0x40000040 ;  /* 0x4000004000117882 */ /* 0x000fe40000000000 */
[----:B------:R-:W-:Y:S01]  /*1750*/  QGMMA.64x8x32.F32.E4M3.E4M3 R36, gdesc[UR16], R36 ;  /* 0x00000000102479f3 */ /* 0x000fe20008700824 */
[----:B------:R-:W-:Y:S02]  /*1760*/  UIADD3 UR16, UR7, 0x6, URZ ;  /* 0x0000000607107890 */ /* 0x000fe4000fffe03f */
[----:B------:R-:W-:Y:S02]  /*1770*/  UIADD3 UR18, UR6, 0x6, URZ ;  /* 0x0000000606127890 */ /* 0x000fe4000fffe03f */
[----:B------:R-:W-:Y:S01]  /*1780*/  UIADD3 UR7, UR7, 0x406, URZ ;  /* 0x0000040607077890 */ /* 0x000fe2000fffe03f */
[----:B------:R-:W-:Y:S01]  /*1790*/  ULDC UR6, c[0x0][0x50c] ;  /* 0x0001430000067ab9 */ /* 0x000fe20000000800 */
[----:B------:R-:W-:Y:S01]  /*17a0*/  UMOV UR17, 0x40000040 ;  /* 0x4000004000117882 */ /* 0x000fe20000000000 */
[----:B------:R-:W-:Y:S01]  /*17b0*/  UMOV UR19, 0x40000000 ;  /* 0x4000000000137882 */ /* 0x000fe20000000000 */
[----:B------:R-:W-:-:S03]  /*17c0*/  UISETP.NE.AND UP0, UPT, UR6, 0x4, UPT ;  /* 0x000000040600788c */ /* 0x000fc6000bf05270 */
[----:B------:R-:W-:Y:S01]  /*17d0*/  UMOV UR6, 0x4 ;  /* 0x0000000400067882 */ /* 0x000fe20000000000 */
[----:B------:R-:W-:Y:S01]  /*17e0*/  QGMMA.64x8x32.F32.E4M3.E4M3 R28, gdesc[UR16], R28 ;  /* 0x00000000101c79f3 */ /* 0x000fe2000870081c */
[----:B------:R-:W-:Y:S01]  /*17f0*/  UMOV UR16, UR7 ;  /* 0x0000000700107c82 */ /* 0x000fe20008000000 */
[----:B------:R-:W-:Y:S01]  /*1800*/  USEL UR7, URZ, 0x1, UP0 ;  /* 0x000000013f077887 */ /* 0x000fe20008000000 */
[----:B------:R-:W-:Y:S02]  /*1810*/  UMOV UR17, 0x40000040 ;  /* 0x4000004000117882 */ /* 0x000fe40000000000 */
[----:B------:R-:W-:Y:S03]  /*1820*/  QGMMA.64x8x32.F32.E4M3.E4M3 R36, gdesc[UR16], R36, gsb0 ;  /* 0x00000000102479f3 */ /* 0x000fe60008000824 */
[----:B------:R-:W-:-:S13]  /*1830*/  ISETP.NE.AND P0, PT, RZ, UR7, PT ;  /* 0x00000007ff007c0c */ /* 0x000fda000bf05270 */
[----:B------:R-:W-:Y:S05]  /*1840*/  @!P0 BRA `(.L_x_19) ;  /* 0x0000000000288947 */ /* 0x000fea0003800000 */
[----:B------:R-:W-:Y:S02]  /*1850*/  WARPGROUP.DEPBAR.LE gsb0, 0x0 ;  /* 0x00008000000079c5 */ /* 0x000fe40000010000 */
[----:B------:R-:W-:-:S01]  /*1860*/  FADD R45, RZ, R28 ;  /* 0x0000001cff2d7221 */ /* 0x000fc20000000000 */
[----:B------:R-:W-:Y:S01]  /*1870*/  FADD R42, RZ, R29 ;  /* 0x0000001dff2a7221 */ /* 0x000fe20000000000 */
[----:B------:R-:W-:-:S01]  /*1880*/  FADD R43, RZ, R30 ;  /* 0x0000001eff2b7221 */ /* 0x000fc20000000000 */
[----:B------:R-:W-:Y:S01]  /*1890*/  FADD R40, RZ, R31 ;  /* 0x0000001fff287221 */ /* 0x000fe20000000000 */
[----:B------:R-:W-:-:S01]  /*18a0*/  FADD R41, RZ, R36 ;  /* 0x00000024ff297221 */ /* 0x000fc20000000000 */
[----:B------:R-:W-:Y:S01]  /*18b0*/  FADD R34, RZ, R37 ;  /* 0x00000025ff227221 */ /* 0x000fe20000000000 */
[----:B------:R-:W-:-:S01]  /*18c0*/  FADD R35, RZ, R38 ;  /* 0x00000026ff237221 */ /* 0x000fc20000000000 */
[----:B------:R-:W-:Y:S01]  /*18d0*/  FADD R32, RZ, R39 ;  /* 0x00000027ff207221 */ /* 0x000fe20000000000 */
[----:B------:R-:W-:-:S06]  /*18e0*/  UMOV UR6, URZ ;  /* 0x0000003f00067c82 */ /* 0x000fcc0008000000 */
.L_x_19:
[----:B------:R-:W-:-:S04]  /*18f0*/  UIADD3 UR14, UR5, 0x1, URZ ;  /* 0x00000001050e7890 */ /* 0x000fc8000fffe03f */
[----:B------:R-:W-:-:S04]  /*1900*/  UISETP.NE.AND UP0, UPT, UR14, 0x9, UPT ;  /* 0x000000090e00788c */ /* 0x000fc8000bf05270 */
[----:B------:R-:W-:Y:S02]  /*1910*/  USEL UR8, URZ, 0x1, UP0 ;  /* 0x000000013f087887 */ /* 0x000fe40008000000 */
[----:B------:R-:W-:Y:S02]  /*1920*/  USEL UR14, UR14, URZ, UP0 ;  /* 0x0000003f0e0e7287 */ /* 0x000fe40008000000 */
[----:B------:R-:W-:-:S06]  /*1930*/  ULOP3.LUT UR8, UR4, UR8, URZ, 0x3c, !UPT ;  /* 0x0000000804087292 */ /* 0x000fcc000f8e3c3f */
[----:B------:R-:W-:Y:S01]  /*1940*/  IMAD.U32 R22, RZ, RZ, UR8 ;  /* 0x00000008ff167e24 */ /* 0x000fe2000f8e00ff */
[----:B------:R-:W-:-:S06]  /*1950*/  UMOV UR8, 0x1 ;  /* 0x0000000100087882 */ /* 0x000fcc0000000000 */
.L_x_14:
[----:B------:R-:W-:-:S06]  /*1960*/  UISETP.GE.AND UP0, UPT, UR10, 0x1, UPT ;  /* 0x000000010a00788c */ /* 0x000fcc000bf06270 */
[----:B------:R-:W-:-:S13]  /*1970*/  PLOP3.LUT P0, PT, PT, PT, UP0, 0x80, 0x0 ;  /* 0x000000000000781c */ /* 0x000fda0003f0f008 */
[----:B------:R-:W-:Y:S05]  /*1980*/  @!P0 BRA `(.L_x_20) ;  /* 0x0000000400908947 */ /* 0x000fea0003800000 */
[----:B01----:R-:W-:Y:S01]  /*1990*/  IMAD.U32 R2, RZ, RZ, UR10 ;  /* 0x0000000aff027e24 */ /* 0x003fe2000f8e00ff */
[----:B------:R-:W-:Y:S01]  /*19a0*/  UMOV UR15, UR5 ;  /* 0x00000005000f7c82 */ /* 0x000fe20008000000 */
[----:B------:R-:W-:-:S05]  /*19b0*/  ULDC UR25, c[0x0][0x50c] ;  /* 0x0001430000197ab9 */ /* 0x000fca0000000800 */
.L_x_28:
[----:B------:R-:W-:-:S13]  /*19c0*/  ISETP.NE.AND P1, PT, R47, 0x3, PT ;  /* 0x000000032f00780c */ /* 0x000fda0003f25270 */
[----:B01----:R-:W-:Y:S05]  /*19d0*/  @!P1 BRA `(.L_x_21) ;  /* 0x0000000000049947 */ /* 0x003fea0003800000 */
[----:B------:R-:W-:Y:S01]  /*19e0*/  BPT.TRAP 0x1 ;  /* 0x000000040000795c */ /* 0x000fe20000300000 */
.L_x_21:
[----:B------:R-:W0:Y:S01]  /*19f0*/  S2UR UR16, SR_CgaCtaId ;  /* 0x00000000001079c3 */ /* 0x000e220000008800 */
[----:B------:R-:W-:Y:S01]  /*1a00*/  UMOV UR11, 0x400 ;  /* 0x00000400000b7882 */ /* 0x000fe20000000000 */
[----:B------:R-:W-:Y:S01]  /*1a10*/  SHF.L.U32 R3, R22, 0x1f, RZ ;  /* 0x0000001f16037819 */ /* 0x000fe200000006ff */
[----:B0-----:R-:W-:-:S04]  /*1a20*/  ULEA UR11, UR16, UR11, 0x18 ;  /* 0x0000000b100b7291 */ /* 0x001fc8000f8ec03f */
[----:B------:R-:W-:-:S09]  /*1a30*/  ULEA UR16, UR14, UR11, 0x3 ;  /* 0x0000000b0e107291 */ /* 0x000fd2000f8e183f */
[----:B------:R0:W1:Y:S01]  /*1a40*/  SYNCS.PHASECHK.TRANS64.TRYWAIT P0, [UR16], R3 ;  /* 0x00000003ff0075a7 */ /* 0x0000620008000150 */
[----:B------:R-:W-:Y:S05]  /*1a50*/  @!P1 BRA `(.L_x_22) ;  /* 0x0000000000049947 */ /* 0x000fea0003800000 */
[----:B------:R-:W-:Y:S01]  /*1a60*/  BPT.TRAP 0x1 ;  /* 0x000000040000795c */ /* 0x000fe20000300000 */
.L_x_22:
[----:B-1----:R-:W-:Y:S05]  /*1a70*/  @P0 BRA `(.L_x_23) ;  /* 0x0000000000080947 */ /* 0x002fea0003800000 */
[----:B------:R-:W1:Y:S02]  /*1a80*/  SYNCS.PHASECHK.TRANS64.TRYWAIT P0, [UR16], R3 ;  /* 0x00000003ff0075a7 */ /* 0x000e640008000150 */
[----:B-1----:R-:W-:Y:S05]  /*1a90*/  @!P0 BRA `(.L_x_24) ;  /* 0x0000003400188947 */ /* 0x002fea0003800000 */
.L_x_23:
[----:B------:R-:W-:Y:S01]  /*1aa0*/  UIADD3 UR16, UR11, 0x36180, URZ ;  /* 0x000361800b107890 */ /* 0x000fe2000fffe03f */
[----:B------:R-:W-:Y:S01]  /*1ab0*/  WARPGROUP.ARRIVE ;  /* 0x00000000000079c5 */ /* 0x000fe20000000000 */
[----:B------:R-:W-:Y:S02]  /*1ac0*/  UISETP.NE.AND UP0, UPT, UR7, URZ, UPT ;  /* 0x0000003f0700728c */ /* 0x000fe4000bf05270 */
[----:B------:R-:W-:Y:S02]  /*1ad0*/  USHF.R.U32.HI UR16, URZ, 0x4, UR16 ;  /* 0x000000043f107899 */ /* 0x000fe40008011610 */
[----:B------:R-:W-:Y:S02]  /*1ae0*/  USEL UR8, UR8, URZ, !UP0 ;  /* 0x0000003f08087287 */ /* 0x000fe4000c000000 */
[----:B------:R-:W-:Y:S02]  /*1af0*/  ULOP3.LUT UR16, UR16, 0x3fff, URZ, 0xc0, !UPT ;  /* 0x00003fff10107892 */ /* 0x000fe4000f8ec03f */
[----:B------:R-:W-:-:S02]  /*1b00*/  UISETP.NE.U32.AND UP0, UPT, UR8, URZ, UPT ;  /* 0x0000003f0800728c */ /* 0x000fc4000bf05070 */
[----:B------:R-:W-:Y:S02]  /*1b10*/  ULOP3.LUT UR7, UR16, 0x10000, URZ, 0xfc, !UPT ;  /* 0x0001000010077892 */ /* 0x000fe4000f8efc3f */
[----:B------:R-:W-:Y:S02]  /*1b20*/  UIMAD UR8, UR14, 0x600, UR12 ;  /* 0x000006000e0878a4 */ /* 0x000fe4000f8e020c */
[----:B------:R-:W-:Y:S02]  /*1b30*/  ULEA UR7, UR14, UR7, 0x6 ;  /* 0x000000070e077291 */ /* 0x000fe4000f8e303f */
[----:B------:R-:W-:Y:S01]  /*1b40*/  UIADD3 UR24, UR8, 0x400, URZ ;  /* 0x0000040008187890 */ /* 0x000fe2000fffe03f */
[----:B------:R-:W-:Y:S02]  /*1b50*/  UMOV UR17, 0x40000040 ;  /* 0x4000004000117882 */ /* 0x000fe40000000000 */
[----:B------:R-:W-:Y:S01]  /*1b60*/  UMOV UR16, UR8 ;  /* 0x0000000800107c82 */ /* 0x000fe20008000000 */
[----:B------:R-:W-:Y:S01]  /*1b70*/  UMOV UR19, 0x40000000 ;  /* 0x4000000000137882 */ /* 0x000fe20000000000 */
[----:B------:R-:W-:Y:S01]  /*1b80*/  UMOV UR18, UR7 ;  /* 0x0000000700127c82 */ /* 0x000fe20008000000 */
[----:B------:R-:W-:Y:S01]  /*1b90*/  UIADD3 UR6, UR6, 0x4, URZ ;  /* 0x0000000406067890 */ /* 0x000fe2000fffe03f */
[----:B------:R-:W-:Y:S01]  /*1ba0*/  QGMMA.64x8x32.F32.E4M3.E4M3 R28, gdesc[UR16], R28, UP0 ;  /* 0x00000000101c79f3 */ /* 0x000fe2000bf0081c */
[----:B------:R-:W-:Y:S01]  /*1bb0*/  UMOV UR16, UR24 ;  /* 0x0000001800107c82 */ /* 0x000fe20008000000 */
[----:B------:R-:W-:Y:S01]  /*1bc0*/  UMOV UR17, 0x40000040 ;  /* 0x4000004000117882 */ /* 0x000fe20000000000 */
[----:B------:R-:W-:Y:S01]  /*1bd0*/  UIADD3 UR24, UR8, 0x402, URZ ;  /* 0x0000040208187890 */ /* 0x000fe2000fffe03f */
[----:B------:R-:W-:Y:S01]  /*1be0*/  QGMMA.64x8x32.F32.E4M3.E4M3 R36, gdesc[UR16], R36, UP0 ;  /* 0x00000000102479f3 */ /* 0x000fe2000bf00824 */
[----:B------:R-:W-:-:S02]  /*1bf0*/  UIADD3 UR16, UR8, 0x2, URZ ;  /* 0x0000000208107890 */ /* 0x000fc4000fffe03f */
[----:B------:R-:W-:Y:S01]  /*1c00*/  UIADD3 UR18, UR7, 0x2, URZ ;  /* 0x0000000207127890 */ /* 0x000fe2000fffe03f */
[----:B------:R-:W-:Y:S01]  /*1c10*/  UMOV UR17, 0x40000040 ;  /* 0x4000004000117882 */ /* 0x000fe20000000000 */
[----:B------:R-:W-:Y:S01]  /*1c20*/  UMOV UR19, 0x40000000 ;  /* 0x4000000000137882 */ /* 0x000fe20000000000 */
[----:B------:R-:W-:-:S06]  /*1c30*/  UISETP.NE.AND UP0, UPT, UR6, UR25, UPT ;  /* 0x000000190600728c */ /* 0x000fcc000bf05270 */
        /* <DEDUP_REMOVED lines=16> */
[----:B------:R-:W-:Y:S01]  /*1d40*/  UMOV UR17, 0x40000040 ;  /* 0x4000004000117882 */ /* 0x000fe20000000000 */
[----:B------:R-:W-:Y:S01]  /*1d50*/  UMOV UR19, 0x40000000 ;  /* 0x4000000000137882 */ /* 0x000fe20000000000 */
[----:B------:R-:W-:-:S06]  /*1d60*/  USEL UR7, URZ, 0x1, UP0 ;  /* 0x000000013f077887 */ /* 0x000fcc0008000000 */
[----:B------:R-:W-:Y:S01]  /*1d70*/  ISETP.NE.AND P0, PT, RZ, UR7, PT ;  /* 0x00000007ff007c0c */ /* 0x000fe2000bf05270 */
[----:B------:R-:W-:Y:S01]  /*1d80*/  QGMMA.64x8x32.F32.E4M3.E4M3 R28, gdesc[UR16], R28 ;  /* 0x00000000101c79f3 */ /* 0x000fe2000870081c */
[----:B------:R-:W-:Y:S01]  /*1d90*/  UMOV UR16, UR8 ;  /* 0x0000000800107c82 */ /* 0x000fe20008000000 */
[----:B------:R-:W-:Y:S02]  /*1da0*/  UMOV UR17, 0x40000040 ;  /* 0x4000004000117882 */ /* 0x000fe40000000000 */
[----:B------:R-:W-:Y:S03]  /*1db0*/  QGMMA.64x8x32.F32.E4M3.E4M3 R36, gdesc[UR16], R36, gsb0 ;  /* 0x00000000102479f3 */ /* 0x000fe60008000824 */
[----:B------:R-:W-:-:S05]  /*1dc0*/  WARPGROUP.DEPBAR.LE gsb0, 0x1 ;  /* 0x00008000000079c5 */ /* 0x000fca0000010100 */
[----:B------:R-:W-:Y:S05]  /*1dd0*/  @!P0 BRA `(.L_x_25) ;  /* 0x0000000000288947 */ /* 0x000fea0003800000 */
[----:B------:R-:W-:Y:S02]  /*1de0*/  WARPGROUP.DEPBAR.LE gsb0, 0x0 ;  /* 0x00008000000079c5 */ /* 0x000fe40000010000 */
[----:B------:R-:W-:-:S01]  /*1df0*/  FADD R45, R28, R45 ;  /* 0x0000002d1c2d7221 */ /* 0x000fc20000000000 */
[----:B------:R-:W-:Y:S01]  /*1e00*/  FADD R42, R29, R42 ;  /* 0x0000002a1d2a7221 */ /* 0x000fe20000000000 */
[----:B------:R-:W-:-:S01]  /*1e10*/  FADD R43, R30, R43 ;  /* 0x0000002b1e2b7221 */ /* 0x000fc20000000000 */
[----:B------:R-:W-:Y:S01]  /*1e20*/  FADD R40, R31, R40 ;  /* 0x000000281f287221 */ /* 0x000fe20000000000 */
[----:B------:R-:W-:-:S01]  /*1e30*/  FADD R41, R36, R41 ;  /* 0x0000002924297221 */ /* 0x000fc20000000000 */
[----:B------:R-:W-:Y:S01]  /*1e40*/  FADD R34, R37, R34 ;  /* 0x0000002225227221 */ /* 0x000fe20000000000 */
[----:B------:R-:W-:-:S01]  /*1e50*/  FADD R35, R38, R35 ;  /* 0x0000002326237221 */ /* 0x000fc20000000000 */
[----:B------:R-:W-:Y:S01]  /*1e60*/  FADD R32, R32, R39 ;  /* 0x0000002720207221 */ /* 0x000fe20000000000 */
[----:B------:R-:W-:-:S06]  /*1e70*/  UMOV UR6, URZ ;  /* 0x0000003f00067c82 */ /* 0x000fcc0008000000 */
.L_x_25:
[----:B------:R-:W-:Y:S05]  /*1e80*/  @!P1 BRA `(.L_x_26) ;  /* 0x0000000000049947 */ /* 0x000fea0003800000 */
[----:B------:R-:W-:Y:S01]  /*1e90*/  BPT.TRAP 0x1 ;  /* 0x000000040000795c */ /* 0x000fe20000300000 */
.L_x_26:
[----:B------:R-:W-:Y:S01]  /*1ea0*/  ULEA UR8, UR15, UR11, 0x3 ;  /* 0x0000000b0f087291 */ /* 0x000fe2000f8e183f */
[----:B------:R-:W-:-:S03]  /*1eb0*/  ISETP.GT.U32.AND P0, PT, R0, 0x1, PT ;  /* 0x000000010000780c */ /* 0x000fc60003f04070 */
[----:B------:R-:W-:-:S04]  /*1ec0*/  UIADD3 UR8, UR8, 0x48, URZ ;  /* 0x0000004808087890 */ /* 0x000fc8000fffe03f */
[----:B------:R-:W-:-:S09]  /*1ed0*/  UPRMT UR8, URZ, 0x654, UR8 ;  /* 0x000006543f087896 */ /* 0x000fd20008000008 */
[----:B------:R-:W-:Y:S01]  /*1ee0*/  SYNCS.ARRIVE.TRANS64.RED.A1T0 RZ, [UR8], RZ ;  /* 0x000000ffffff79a7 */ /* 0x000fe20008100408 */
[----:B------:R-:W-:Y:S05]  /*1ef0*/  @P0 BRA `(.L_x_27) ;  /* 0x0000000000040947 */ /* 0x000fea0003800000 */
[----:B------:R-:W-:Y:S01]  /*1f00*/  BPT.TRAP 0x1 ;  /* 0x000000040000795c */ /* 0x000fe20000300000 */
.L_x_27:
[----:B------:R-:W-:Y:S01]  /*1f10*/  UIADD3 UR14, UR14, 0x1, URZ ;  /* 0x000000010e0e7890 */ /* 0x000fe2000fffe03f */
[C---:B------:R-:W-:Y:S01]  /*1f20*/  ISETP.GT.AND P0, PT, R2.reuse, 0x1, PT ;  /* 0x000000010200780c */ /* 0x040fe20003f04270 */
[----:B------:R-:W-:Y:S01]  /*1f30*/  UIADD3 UR15, UR15, 0x1, URZ ;  /* 0x000000010f0f7890 */ /* 0x000fe2000fffe03f */
[----:B------:R-:W-:Y:S01]  /*1f40*/  VIADD R2, R2, 0xffffffff ;  /* 0xffffffff02027836 */ /* 0x000fe20000000000 */
[----:B------:R-:W-:Y:S02]  /*1f50*/  UISETP.NE.AND UP0, UPT, UR14, 0x9, UPT ;  /* 0x000000090e00788c */ /* 0x000fe4000bf05270 */
[----:B------:R-:W-:Y:S02]  /*1f60*/  UISETP.NE.AND UP1, UPT, UR15, 0x9, UPT ;  /* 0x000000090f00788c */ /* 0x000fe4000bf25270 */
[----:B------:R-:W-:Y:S02]  /*1f70*/  USEL UR8, URZ, 0x1, UP0 ;  /* 0x000000013f087887 */ /* 0x000fe40008000000 */
[----:B------:R-:W-:-:S02]  /*1f80*/  USEL UR14, UR14, URZ, UP0 ;  /* 0x0000003f0e0e7287 */ /* 0x000fc40008000000 */
[----:B------:R-:W-:Y:S02]  /*1f90*/  USEL UR15, UR15, URZ, UP1 ;  /* 0x0000003f0f0f7287 */ /* 0x000fe40008800000 */
[----:B------:R-:W-:Y:S01]  /*1fa0*/  LOP3.LUT R22, R22, UR8, RZ, 0x3c, !PT ;  /* 0x0000000816167c12 */ /* 0x000fe2000f8e3cff */
[----:B------:R-:W-:Y:S01]  /*1fb0*/  UMOV UR8, 0x1 ;  /* 0x0000000100087882 */ /* 0x000fe20000000000 */
[----:B------:R-:W-:Y:S08]  /*1fc0*/  @P0 BRA `(.L_x_28) ;  /* 0xfffffff8007c0947 */ /* 0x000ff0000383ffff */
.L_x_20:
[----:B------:R-:W-:Y:S01]  /*1fd0*/  UISETP.NE.AND UP0, UPT, UR6, URZ, UPT ;  /* 0x0000003f0600728c */ /* 0x000fe2000bf05270 */
[----:B01----:R-:W0:Y:S03]  /*1fe0*/  LDC R2, c[0x0][0x28c] ;  /* 0x0000a300ff027b82 */ /* 0x003e260000000800 */
[----:B------:R-:W-:-:S06]  /*1ff0*/  USEL UR6, URZ, 0x1, !UP0 ;  /* 0x000000013f067887 */ /* 0x000fcc000c000000 */
[----:B------:R-:W-:Y:S02]  /*2000*/  ISETP.NE.AND P0, PT, RZ, UR6, PT ;  /* 0x00000006ff007c0c */ /* 0x000fe4000bf05270 */
[----:B0-----:R-:W-:-:S11]  /*2010*/  ISETP.GE.AND P1, PT, R2, 0x1, PT ;  /* 0x000000010200780c */ /* 0x001fd60003f26270 */
[----:B------:R-:W-:Y:S05]  /*2020*/  @!P0 BRA `(.L_x_29) ;  /* 0x0000000000248947 */ /* 0x000fea0003800000 */
[----:B------:R-:W-:Y:S02]  /*2030*/  WARPGROUP.DEPBAR.LE gsb0, 0x0 ;  /* 0x00008000000079c5 */ /* 0x000fe40000010000 */
[----:B------:R-:W-:Y:S01]  /*2040*/  FADD R45, R28, R45 ;  /* 0x0000002d1c2d7221 */ /* 0x000fe20000000000 */
[----:B------:R-:W-:Y:S01]  /*2050*/  FADD R42, R29, R42 ;  /* 0x0000002a1d2a7221 */ /* 0x000fe20000000000 */
[----:B------:R-:W-:Y:S01]  /*2060*/  FADD R43, R30, R43 ;  /* 0x0000002b1e2b7221 */ /* 0x000fe20000000000 */
[----:B------:R-:W-:Y:S01]  /*2070*/  FADD R40, R31, R40 ;  /* 0x000000281f287221 */ /* 0x000fe20000000000 */
[----:B------:R-:W-:Y:S01]  /*2080*/  FADD R41, R36, R41 ;  /* 0x0000002924297221 */ /* 0x000fe20000000000 */
[----:B------:R-:W-:Y:S01]  /*2090*/  FADD R34, R37, R34 ;  /* 0x0000002225227221 */ /* 0x000fe20000000000 */
[----:B------:R-:W-:Y:S01]  /*20a0*/  FADD R35, R38, R35 ;  /* 0x0000002326237221 */ /* 0x000fe20000000000 */
[----:B------:R-:W-:-:S07]  /*20b0*/  FADD R32, R32, R39 ;  /* 0x0000002720207221 */ /* 0x000fce0000000000 */
.L_x_29:
[----:B------:R-:W-:Y:S02]  /*20c0*/  WARPGROUP.DEPBAR.LE gsb0, 0x0 ;  /* 0x00008000000079c5 */ /* 0x000fe40000010000 */
[----:B------:R-:W-:Y:S05]  /*20d0*/  @!P1 BRA `(.L_x_30) ;  /* 0x0000000000389947 */ /* 0x000fea0003800000 */
[----:B------:R-:W-:-:S13]  /*20e0*/  ISETP.NE.AND P0, PT, R47, 0x3, PT ;  /* 0x000000032f00780c */ /* 0x000fda0003f05270 */
[----:B------:R-:W-:Y:S05]  /*20f0*/  @!P0 BRA `(.L_x_31) ;  /* 0x0000000000048947 */ /* 0x000fea0003800000 */
[----:B------:R-:W-:Y:S01]  /*2100*/  BPT.TRAP 0x1 ;  /* 0x000000040000795c */ /* 0x000fe20000300000 */
.L_x_31:
[----:B------:R-:W-:Y:S01]  /*2110*/  UIADD3 UR8, UR10, UR5, URZ ;  /* 0x000000050a087290 */ /* 0x000fe2000fffe03f */
[----:B------:R-:W-:-:S03]  /*2120*/  ISETP.GT.U32.AND P0, PT, R0, 0x1, PT ;  /* 0x000000010000780c */ /* 0x000fc60003f04070 */
[----:B------:R-:W-:-:S04]  /*2130*/  UIMAD.WIDE.U32 UR6, UR8, 0x38e38e39, URZ ;  /* 0x38e38e39080678a5 */ /* 0x000fc8000f8e003f */
[----:B------:R-:W-:-:S04]  /*2140*/  USHF.R.U32.HI UR6, URZ, 0x1, UR7 ;  /* 0x000000013f067899 */ /* 0x000fc80008011607 */
[----:B------:R-:W-:-:S04]  /*2150*/  UIMAD UR8, UR6, -0x9, UR8 ;  /* 0xfffffff7060878a4 */ /* 0x000fc8000f8e0208 */
[----:B------:R-:W-:-:S04]  /*2160*/  ULEA UR8, UR8, UR11, 0x3 ;  /* 0x0000000b08087291 */ /* 0x000fc8000f8e183f */
[----:B------:R-:W-:-:S04]  /*2170*/  UIADD3 UR8, UR8, 0x48, URZ ;  /* 0x0000004808087890 */ /* 0x000fc8000fffe03f */
[----:B------:R-:W-:-:S09]  /*2180*/  UPRMT UR8, URZ, 0x654, UR8 ;  /* 0x000006543f087896 */ /* 0x000fd20008000008 */
[----:B------:R-:W-:Y:S01]  /*2190*/  SYNCS.ARRIVE.TRANS64.RED.A1T0 RZ, [UR8], RZ ;  /* 0x000000ffffff79a7 */ /* 0x000fe20008100408 */
[----:B------:R-:W-:Y:S05]  /*21a0*/  @P0 BRA `(.L_x_30) ;  /* 0x0000000000040947 */ /* 0x000fea0003800000 */
[----:B------:R-:W-:Y:S01]  /*21b0*/  BPT.TRAP 0x1 ;  /* 0x000000040000795c */ /* 0x000fe20000300000 */
.L_x_30:
[----:B------:R-:W-:Y:S01]  /*21c0*/  IMAD.SHL.U32 R25, R13, 0x8, RZ ;  /* 0x000000080d197824 */ /* 0x000fe200078e00ff */
[----:B------:R-:W-:Y:S01]  /*21d0*/  UIADD3 UR5, UR9, UR5, URZ ;  /* 0x0000000509057290 */ /* 0x000fe2000fffe03f */
[----:B------:R-:W-:Y:S01]  /*21e0*/  SHF.R.S32.HI R37, RZ, 0x1f, R33 ;  /* 0x0000001fff257819 */ /* 0x000fe20000011421 */
[----:B------:R-:W-:Y:S01]  /*21f0*/  ULDC UR11, c[0x0][0x288] ;  /* 0x0000a200000b7ab9 */ /* 0x000fe20000000800 */
[----:B------:R-:W-:Y:S01]  /*2200*/  IMAD R24, R27, 0xc0, RZ ;  /* 0x000000c01b187824 */ /* 0x000fe200078e02ff */
[C---:B------:R-:W-:Y:S01]  /*2210*/  LOP3.LUT R22, R25.reuse, 0x6, R16, 0xf8, !PT ;  /* 0x0000000619167812 */ /* 0x040fe200078ef810 */
[----:B------:R-:W-:Y:S01]  /*2220*/  ULDC.64 UR6, c[0x0][0x5d0] ;  /* 0x0001740000067ab9 */ /* 0x000fe20000000a00 */
[----:B------:R-:W-:Y:S01]  /*2230*/  UISETP.GT.U32.AND UP0, UPT, UR5, 0x8, UPT ;  /* 0x000000080500788c */ /* 0x000fe2000bf04070 */
[----:B------:R-:W-:Y:S01]  /*2240*/  ISETP.GE.AND P0, PT, R25, UR11, PT ;  /* 0x0000000b19007c0c */ /* 0x000fe2000bf06270 */
[----:B------:R-:W-:Y:S01]  /*2250*/  IMAD R2, R37, UR6, RZ ;  /* 0x0000000625027c24 */ /* 0x000fe2000f8e02ff */
[----:B------:R-:W-:Y:S01]  /*2260*/  SHF.R.S32.HI R23, RZ, 0x1f, R22 ;  /* 0x0000001fff177819 */ /* 0x000fe20000011416 */
[----:B------:R-:W-:Y:S01]  /*2270*/  ULDC UR12, c[0x0][0x284] ;  /* 0x0000a100000c7ab9 */ /* 0x000fe20000000800 */
[----:B------:R-:W-:Y:S01]  /*2280*/  UISETP.LT.U32.AND UP0, UPT, UR9, 0x9, UP0 ;  /* 0x000000090900788c */ /* 0x000fe20008701070 */
[----:B------:R-:W-:Y:S01]  /*2290*/  ISETP.GE.OR P0, PT, R24, UR12, P0 ;  /* 0x0000000c18007c0c */ /* 0x000fe20008706670 */
[----:B------:R-:W-:Y:S01]  /*22a0*/  UISETP.GE.U32.AND UP1, UPT, UR9, 0x9, UPT ;  /* 0x000000090900788c */ /* 0x000fe2000bf26070 */
[C---:B------:R-:W-:Y:S01]  /*22b0*/  IMAD R13, R33.reuse, UR7, R2 ;  /* 0x00000007210d7c24 */ /* 0x040fe2000f8e0202 */
[----:B------:R-:W-:Y:S01]  /*22c0*/  USEL UR8, URZ, 0x1, !UP0 ;  /* 0x000000013f087887 */ /* 0x000fe2000c000000 */
[----:B------:R-:W-:Y:S01]  /*22d0*/  IMAD.WIDE.U32 R2, R33, UR6, R22 ;  /* 0x0000000621027c25 */ /* 0x000fe2000f8e0016 */
[----:B------:R-:W-:Y:S01]  /*22e0*/  UIMAD.WIDE.U32 UR6, UR5, 0x38e38e39, URZ ;  /* 0x38e38e39050678a5 */ /* 0x000fe2000f8e003f */
[----:B------:R-:W-:-:S02]  /*22f0*/  ULDC.64 UR14, c[0x0][0x5c8] ;  /* 0x00017200000e7ab9 */ /* 0x000fc40000000a00 */
[----:B------:R-:W-:Y:S01]  /*2300*/  IMAD.WIDE R26, R27, 0xc0, R6 ;  /* 0x000000c01b1a7825 */ /* 0x000fe200078e0206 */
[----:B------:R-:W-:Y:S02]  /*2310*/  USHF.R.U32.HI UR6, URZ, 0x1, UR7 ;  /* 0x000000013f067899 */ /* 0x000fe40008011607 */
[----:B------:R-:W-:Y:S01]  /*2320*/  ULOP3.LUT UR4, UR4, UR8, URZ, 0x3c, !UPT ;  /* 0x0000000804047292 */ /* 0x000fe2000f8e3c3f */
[----:B------:R-:W-:Y:S01]  /*2330*/  IMAD R29, R27, UR14, RZ ;  /* 0x0000000e1b1d7c24 */ /* 0x000fe2000f8e02ff */
[----:B------:R-:W-:Y:S01]  /*2340*/  UIMAD UR5, UR6, -0x9, UR5 ;  /* 0xfffffff7060578a4 */ /* 0x000fe2000f8e0205 */
[----:B------:R-:W-:Y:S01]  /*2350*/  IMAD.IADD R3, R3, 0x1, R13 ;  /* 0x0000000103037824 */ /* 0x000fe200078e020d */
[----:B------:R-:W-:Y:S01]  /*2360*/  @UP1 ULOP3.LUT UR4, UR4, 0x1, UR6, 0x78, !UPT ;  /* 0x0000000104041892 */ /* 0x000fe2000f8e7806 */
[C---:B------:R-:W-:Y:S02]  /*2370*/  IMAD R29, R26.reuse, UR15, R29 ;  /* 0x0000000f1a1d7c24 */ /* 0x040fe4000f8e021d */
[----:B------:R-:W-:-:S04]  /*2380*/  IMAD.WIDE.U32 R2, R26, UR14, R2 ;  /* 0x0000000e1a027c25 */ /* 0x000fc8000f8e0002 */
[----:B------:R-:W-:Y:S01]  /*2390*/  IMAD.MOV.U32 R36, RZ, RZ, -0x1 ;  /* 0xffffffffff247424 */ /* 0x000fe200078e00ff */
[----:B------:R-:W-:Y:S06]  /*23a0*/  @P0 BRA `(.L_x_32) ;  /* 0x0000000c00140947 */ /* 0x000fec0003800000 */
[----:B------:R-:W-:Y:S01]  /*23b0*/  ULDC.64 UR6, c[0x0][0x5c0] ;  /* 0x0001700000067ab9 */ /* 0x000fe20000000a00 */
[----:B------:R-:W-:Y:S01]  /*23c0*/  IMAD.IADD R46, R3, 0x1, R29 ;  /* 0x00000001032e7824 */ /* 0x000fe200078e021d */
[----:B------:R-:W-:Y:S01]  /*23d0*/  IADD3 R28, P4, R2, UR6, RZ ;  /* 0x00000006021c7c10 */ /* 0x000fe2000ff9e0ff */
[----:B------:R-:W-:Y:S01]  /*23e0*/  BSSY B0, `(.L_x_32) ;  /* 0x00000c1000007945 */ /* 0x000fe20003800000 */
[----:B------:R-:W-:Y:S01]  /*23f0*/  LEA R38, P2, R4, R2, 0x3 ;  /* 0x0000000204267211 */ /* 0x000fe200078418ff */
[----:B------:R-:W-:Y:S01]  /*2400*/  IMAD.IADD R39, R21, 0x1, -R24 ;  /* 0x0000000115277824 */ /* 0x000fe200078e0a18 */
[C---:B------:R-:W-:Y:S02]  /*2410*/  IADD3.X R29, R46.reuse, UR7, RZ, P4, !PT ;  /* 0x000000072e1d7c10 */ /* 0x040fe4000a7fe4ff */
[----:B---3-5:R-:W-:Y:S01]  /*2420*/  FSETP.NEU.AND P4, PT, R11, RZ, PT ;  /* 0x000000ff0b00720b */ /* 0x028fe20003f8d000 */
[----:B------:R-:W-:Y:S01]  /*2430*/  IMAD.X R44, R46, 0x1, R5, P2 ;  /* 0x000000012e2c7824 */ /* 0x000fe200010e0605 */
[----:B------:R-:W-:-:S02]  /*2440*/  IADD3 R12, P1, P0, R2, UR6, R19 ;  /* 0x00000006020c7c10 */ /* 0x000fc4000f83e013 */
[C---:B------:R-:W-:Y:S02]  /*2450*/  IADD3 R30, P2, R38.reuse, UR6, RZ ;  /* 0x00000006261e7c10 */ /* 0x040fe4000ff5e0ff */
[----:B------:R-:W-:Y:S02]  /*2460*/  IADD3 R2, P5, P6, R38, UR6, R19 ;  /* 0x0000000626027c10 */ /* 0x000fe4000febe013 */
[--C-:B------:R-:W-:Y:S02]  /*2470*/  IADD3.X R13, R46, UR7, R17.reuse, P1, P0 ;  /* 0x000000072e0d7c10 */ /* 0x100fe40008fe0411 */
[C---:B------:R-:W-:Y:S02]  /*2480*/  IADD3.X R31, R44.reuse, UR7, RZ, P2, !PT ;  /* 0x000000072c1f7c10 */ /* 0x040fe400097fe4ff */
[----:B------:R-:W-:Y:S01]  /*2490*/  IADD3.X R3, R44, UR7, R17, P5, P6 ;  /* 0x000000072c037c10 */ /* 0x000fe2000afec411 */
[----:B------:R-:W-:Y:S01]  /*24a0*/  IMAD.IADD R44, R14, 0x1, -R25 ;  /* 0x000000010e2c7824 */ /* 0x000fe200078e0a19 */
[----:B------:R-:W-:Y:S06]  /*24b0*/  @!P4 BRA `(.L_x_33) ;  /* 0x00000008003cc947 */ /* 0x000fec0003800000 */
[----:B------:R-:W-:Y:S01]  /*24c0*/  ULDC.64 UR6, c[0x0][0x5b8] ;  /* 0x00016e0000067ab9 */ /* 0x000fe20000000a00 */
[----:B------:R-:W-:Y:S01]  /*24d0*/  ISETP.GE.AND P0, PT, R39, 0x1, PT ;  /* 0x000000012700780c */ /* 0x000fe20003f06270 */
[----:B------:R-:W-:Y:S01]  /*24e0*/  IMAD R38, R37, UR6, RZ ;  /* 0x0000000625267c24 */ /* 0x000fe2000f8e02ff */
[----:B------:R-:W-:Y:S01]  /*24f0*/  ULDC.64 UR14, c[0x0][0x5a8] ;  /* 0x00016a00000e7ab9 */ /* 0x000fe20000000a00 */
[C---:B------:R-:W-:Y:S01]  /*2500*/  IMAD.WIDE.U32 R24, R33.reuse, UR6, R22 ;  /* 0x0000000621187c25 */ /* 0x040fe2000f8e0016 */
[----:B------:R-:W-:Y:S01]  /*2510*/  ISETP.LT.OR P2, PT, R44, 0x1, !P0 ;  /* 0x000000012c00780c */ /* 0x000fe20004741670 */
[----:B------:R-:W-:Y:S02]  /*2520*/  BSSY B1, `(.L_x_34) ;  /* 0x000000c000017945 */ /* 0x000fe40003800000 */
[----:B------:R-:W-:Y:S01]  /*2530*/  IMAD R33, R33, UR7, R38 ;  /* 0x0000000721217c24 */ /* 0x000fe2000f8e0226 */
[----:B------:R-:W-:-:S03]  /*2540*/  ULDC.64 UR6, c[0x0][0x5b0] ;  /* 0x00016c0000067ab9 */ /* 0x000fc60000000a00 */
[----:B------:R-:W-:Y:S02]  /*2550*/  IMAD.IADD R25, R25, 0x1, R33 ;  /* 0x0000000119197824 */ /* 0x000fe400078e0221 */
[----:B------:R-:W-:Y:S02]  /*2560*/  IMAD R33, R27, UR6, RZ ;  /* 0x000000061b217c24 */ /* 0x000fe4000f8e02ff */
[----:B------:R-:W-:-:S04]  /*2570*/  IMAD.WIDE.U32 R22, R26, UR6, R24 ;  /* 0x000000061a167c25 */ /* 0x000fc8000f8e0018 */
[----:B------:R-:W-:Y:S01]  /*2580*/  IMAD R33, R26, UR7, R33 ;  /* 0x000000071a217c24 */ /* 0x000fe2000f8e0221 */
[----:B------:R-:W-:-:S04]  /*2590*/  IADD3 R22, P1, R22, UR14, RZ ;  /* 0x0000000e16167c10 */ /* 0x000fc8000ff3e0ff */
[--C-:B------:R-:W-:Y:S02]  /*25a0*/  IADD3.X R23, R23, UR15, R33.reuse, P1, !PT ;  /* 0x0000000f17177c10 */ /* 0x100fe40008ffe421 */
[----:B------:R-:W-:Y:S01]  /*25b0*/  PRMT R33, RZ, 0x7610, R33 ;  /* 0x00007610ff217816 */ /* 0x000fe20000000021 */
[----:B------:R-:W-:Y:S06]  /*25c0*/  @P2 BRA `(.L_x_35) ;  /* 0x0000000000042947 */ /* 0x000fec0003800000 */
[----:B------:R0:W5:Y:S02]  /*25d0*/  LDG.E.U8 R33, desc[UR22][R22.64] ;  /* 0x0000001616217981 */ /* 0x000164000c1e1100 */
.L_x_35:
[----:B------:R-:W-:Y:S05]  /*25e0*/  BSYNC B1 ;  /* 0x0000000000017941 */ /* 0x000fea0003800000 */
.L_x_34:
[----:B-----5:R-:W-:Y:S01]  /*25f0*/  LOP3.LUT R33, R33, 0xff, RZ, 0xc0, !PT ;  /* 0x000000ff21217812 */ /* 0x020fe200078ec0ff */
[----:B------:R-:W-:Y:S01]  /*2600*/  BSSY B1, `(.L_x_36) ;  /* 0x000000b000017945 */ /* 0x000fe20003800000 */
[----:B------:R-:W-:Y:S02]  /*2610*/  ISETP.LT.OR P0, PT, R44, 0x2, !P0 ;  /* 0x000000022c00780c */ /* 0x000fe40004701670 */
[----:B------:R-:W-:-:S05]  /*2620*/  F2FP.F16.E4M3.UNPACK_B R33, R33 ;  /* 0x00000021ff21723e */ /* 0x000fca00020006ff */
[----:B------:R-:W-:Y:S01]  /*2630*/  HADD2.F32 R38, -RZ, R33.H0_H0 ;  /* 0x20000021ff267230 */ /* 0x000fe20000004100 */
[----:B------:R-:W-:-:S04]  /*2640*/  PRMT R33, RZ, 0x7610, R33 ;  /* 0x00007610ff217816 */ /* 0x000fc80000000021 */
[----:B------:R-:W-:-:S04]  /*2650*/  FMUL R38, R38, R11 ;  /* 0x0000000b26267220 */ /* 0x000fc80000400000 */
[----:B--2---:R-:W-:-:S05]  /*2660*/  FFMA R38, R45, R10, R38 ;  /* 0x0000000a2d267223 */ /* 0x004fca0000000026 */
[----:B------:R-:W-:-:S05]  /*2670*/  F2FP.SATFINITE.E4M3.F32.PACK_AB_MERGE_C R37, RZ, R38, RZ ;  /* 0x00000026ff25723e */ /* 0x000fca00048070ff */
[----:B------:R1:W-:Y:S01]  /*2680*/  @!P2 STG.E.U8 desc[UR22][R28.64], R37 ;  /* 0x000000251c00a986 */ /* 0x0003e2000c101116 */
[----:B------:R-:W-:Y:S05]  /*2690*/  @P0 BRA `(.L_x_37) ;  /* 0x0000000000040947 */ /* 0x000fea0003800000 */
[----:B------:R2:W5:Y:S02]  /*26a0*/  LDG.E.U8 R33, desc[UR22][R22.64+0x1] ;  /* 0x0000011616217981 */ /* 0x000564000c1e1100 */
.L_x_37:
[----:B------:R-:W-:Y:S05]  /*26b0*/  BSYNC B1 ;  /* 0x0000000000017941 */ /* 0x000fea0003800000 */
.L_x_36:
[----:B-----5:R-:W-:Y:S01]  /*26c0*/  LOP3.LUT R33, R33, 0xff, RZ, 0xc0, !PT ;  /* 0x000000ff21217812 */ /* 0x020fe200078ec0ff */
[----:B------:R-:W-:Y:S01]  /*26d0*/  BSSY B1, `(.L_x_38) ;  /* 0x0000013000017945 */ /* 0x000fe20003800000 */
[----:B-1----:R-:W-:Y:S02]  /*26e0*/  IADD3 R37, P1, R26, 0x8, RZ ;  /* 0x000000081a257810 */ /* 0x002fe40007f3e0ff */
[----:B------:R-:W-:-:S03]  /*26f0*/  F2FP.F16.E4M3.UNPACK_B R33, R33 ;  /* 0x00000021ff21723e */ /* 0x000fc600020006ff */
[----:B0-2---:R-:W-:Y:S01]  /*2700*/  IMAD.X R23, RZ, RZ, R27, P1 ;  /* 0x000000ffff177224 */ /* 0x005fe200008e061b */
[----:B------:R-:W-:Y:S01]  /*2710*/  ISETP.GE.AND P1, PT, R39, 0x9, PT ;  /* 0x000000092700780c */ /* 0x000fe20003f26270 */
[----:B------:R-:W-:Y:S02]  /*2720*/  HADD2.F32 R22, -RZ, R33.H0_H0 ;  /* 0x20000021ff167230 */ /* 0x000fe40000004100 */
[----:B------:R-:W-:Y:S01]  /*2730*/  IMAD R38, R23, UR6, RZ ;  /* 0x0000000617267c24 */ /* 0x000fe2000f8e02ff */
[----:B------:R-:W-:Y:S02]  /*2740*/  ISETP.LT.OR P4, PT, R44, 0x1, !P1 ;  /* 0x000000012c00780c */ /* 0x000fe40004f81670 */
[----:B------:R-:W-:Y:S01]  /*2750*/  FMUL R33, R22, R11 ;  /* 0x0000000b16217220 */ /* 0x000fe20000400000 */
[----:B------:R-:W-:-:S04]  /*2760*/  IMAD.WIDE.U32 R22, R37, UR6, R24 ;  /* 0x0000000625167c25 */ /* 0x000fc8000f8e0018 */
[----:B------:R-:W-:Y:S01]  /*2770*/  FFMA R33, R42, R10, R33 ;  /* 0x0000000a2a217223 */ /* 0x000fe20000000021 */
[----:B------:R-:W-:Y:S01]  /*2780*/  IMAD R37, R37, UR7, R38 ;  /* 0x0000000725257c24 */ /* 0x000fe2000f8e0226 */
[----:B------:R-:W-:-:S03]  /*2790*/  IADD3 R22, P2, R22, UR14, RZ ;  /* 0x0000000e16167c10 */ /* 0x000fc6000ff5e0ff */
[----:B------:R-:W-:Y:S02]  /*27a0*/  F2FP.SATFINITE.E4M3.F32.PACK_AB_MERGE_C R45, RZ, R33, RZ ;  /* 0x00000021ff2d723e */ /* 0x000fe400048070ff */
[----:B------:R-:W-:Y:S02]  /*27b0*/  IADD3.X R23, R23, UR15, R37, P2, !PT ;  /* 0x0000000f17177c10 */ /* 0x000fe400097fe425 */
[----:B------:R-:W-:Y:S01]  /*27c0*/  PRMT R33, RZ, 0x7610, R33 ;  /* 0x00007610ff217816 */ /* 0x000fe20000000021 */
[----:B------:R0:W-:Y:S01]  /*27d0*/  @!P0 STG.E.U8 desc[UR22][R28.64+0x1], R45 ;  /* 0x0000012d1c008986 */ /* 0x0001e2000c101116 */
[----:B------:R-:W-:Y:S05]  /*27e0*/  @P4 BRA `(.L_x_39) ;  /* 0x0000000000044947 */ /* 0x000fea0003800000 */
[----:B------:R1:W5:Y:S02]  /*27f0*/  LDG.E.U8 R33, desc[UR22][R22.64] ;  /* 0x0000001616217981 */ /* 0x000364000c1e1100 */
.L_x_39:
[----:B------:R-:W-:Y:S05]  /*2800*/  BSYNC B1 ;  /* 0x0000000000017941 */ /* 0x000fea0003800000 */
.L_x_38:
[----:B-----5:R-:W-:Y:S01]  /*2810*/  LOP3.LUT R33, R33, 0xff, RZ, 0xc0, !PT ;  /* 0x000000ff21217812 */ /* 0x020fe200078ec0ff */
[----:B------:R-:W-:Y:S01]  /*2820*/  BSSY B1, `(.L_x_40) ;  /* 0x000000b000017945 */ /* 0x000fe20003800000 */
[----:B------:R-:W-:Y:S02]  /*2830*/  ISETP.LT.OR P1, PT, R44, 0x2, !P1 ;  /* 0x000000022c00780c */ /* 0x000fe40004f21670 */
[----:B------:R-:W-:-:S05]  /*2840*/  F2FP.F16.E4M3.UNPACK_B R33, R33 ;  /* 0x00000021ff21723e */ /* 0x000fca00020006ff */
[----:B0-----:R-:W-:-:S05]  /*2850*/  HADD2.F32 R28, -RZ, R33.H0_H0 ;  /* 0x20000021ff1c7230 */ /* 0x001fca0000004100 */
[----:B------:R-:W-:-:S04]  /*2860*/  FMUL R28, R28, R11 ;  /* 0x0000000b1c1c7220 */ /* 0x000fc80000400000 */
[----:B------:R-:W-:-:S05]  /*2870*/  FFMA R28, R43, R10, R28 ;  /* 0x0000000a2b1c7223 */ /* 0x000fca000000001c */
[----:B------:R-:W-:Y:S02]  /*2880*/  F2FP.SATFINITE.E4M3.F32.PACK_AB_MERGE_C R29, RZ, R28, RZ ;  /* 0x0000001cff1d723e */ /* 0x000fe400048070ff */
[----:B------:R-:W-:-:S03]  /*2890*/  PRMT R28, RZ, 0x7610, R28 ;  /* 0x00007610ff1c7816 */ /* 0x000fc6000000001c */
[----:B------:R0:W-:Y:S01]  /*28a0*/  @!P4 STG.E.U8 desc[UR22][R30.64], R29 ;  /* 0x0000001d1e00c986 */ /* 0x0001e2000c101116 */
[----:B------:R-:W-:Y:S05]  /*28b0*/  @P1 BRA `(.L_x_41) ;  /* 0x0000000000041947 */ /* 0x000fea0003800000 */
[----:B------:R2:W5:Y:S02]  /*28c0*/  LDG.E.U8 R28, desc[UR22][R22.64+0x1] ;  /* 0x00000116161c7981 */ /* 0x000564000c1e1100 */
.L_x_41:
[----:B------:R-:W-:Y:S05]  /*28d0*/  BSYNC B1 ;  /* 0x0000000000017941 */ /* 0x000fea0003800000 */
.L_x_40:
[----:B-----5:R-:W-:Y:S01]  /*28e0*/  LOP3.LUT R28, R28, 0xff, RZ, 0xc0, !PT ;  /* 0x000000ff1c1c7812 */ /* 0x020fe200078ec0ff */
[----:B------:R-:W-:Y:S01]  /*28f0*/  BSSY B1, `(.L_x_42) ;  /* 0x0000013000017945 */ /* 0x000fe20003800000 */
[----:B------:R-:W-:Y:S02]  /*2900*/  IADD3 R33, P0, R26, 0x80, RZ ;  /* 0x000000801a217810 */ /* 0x000fe40007f1e0ff */
[----:B------:R-:W-:-:S03]  /*2910*/  F2FP.F16.E4M3.UNPACK_B R28, R28 ;  /* 0x0000001cff1c723e */ /* 0x000fc600020006ff */
[----:B-12---:R-:W-:Y:S01]  /*2920*/  IMAD.X R22, RZ, RZ, R27, P0 ;  /* 0x000000ffff167224 */ /* 0x006fe200000e061b */
[----:B------:R-:W-:Y:S01]  /*2930*/  ISETP.GE.AND P0, PT, R39, 0x81, PT ;  /* 0x000000812700780c */ /* 0x000fe20003f06270 */
[----:B------:R-:W-:-:S03]  /*2940*/  HADD2.F32 R28, -RZ, R28.H0_H0 ;  /* 0x2000001cff1c7230 */ /* 0x000fc60000004100 */
[----:B------:R-:W-:Y:S02]  /*2950*/  ISETP.LT.OR P4, PT, R44, 0x1, !P0 ;  /* 0x000000012c00780c */ /* 0x000fe40004781670 */
[----:B0-----:R-:W-:Y:S01]  /*2960*/  FMUL R29, R28, R11 ;  /* 0x0000000b1c1d7220 */ /* 0x001fe20000400000 */
[----:B------:R-:W-:Y:S02]  /*2970*/  IMAD R28, R22, UR6, RZ ;  /* 0x00000006161c7c24 */ /* 0x000fe4000f8e02ff */
        /* <DEDUP_REMOVED lines=10> */
.L_x_43:
[----:B------:R-:W-:Y:S05]  /*2a20*/  BSYNC B1 ;  /* 0x0000000000017941 */ /* 0x000fea0003800000 */
.L_x_42:
[----:B-----5:R-:W-:Y:S01]  /*2a30*/  LOP3.LUT R28, R28, 0xff, RZ, 0xc0, !PT ;  /* 0x000000ff1c1c7812 */ /* 0x020fe200078ec0ff */
[----:B------:R-:W-:Y:S01]  /*2a40*/  BSSY B1, `(.L_x_44) ;  /* 0x000000b000017945 */ /* 0x000fe20003800000 */
[----:B------:R-:W-:Y:S02]  /*2a50*/  ISETP.LT.OR P0, PT, R44, 0x2, !P0 ;  /* 0x000000022c00780c */ /* 0x000fe40004701670 */
[----:B------:R-:W-:-:S05]  /*2a60*/  F2FP.F16.E4M3.UNPACK_B R28, R28 ;  /* 0x0000001cff1c723e */ /* 0x000fca00020006ff */
[----:B------:R-:W-:-:S05]  /*2a70*/  HADD2.F32 R28, -RZ, R28.H0_H0 ;  /* 0x2000001cff1c7230 */ /* 0x000fca0000004100 */
[----:B------:R-:W-:-:S04]  /*2a80*/  FMUL R28, R28, R11 ;  /* 0x0000000b1c1c7220 */ /* 0x000fc80000400000 */
[----:B------:R-:W-:-:S05]  /*2a90*/  FFMA R28, R41, R10, R28 ;  /* 0x0000000a291c7223 */ /* 0x000fca000000001c */
[----:B0-----:R-:W-:Y:S02]  /*2aa0*/  F2FP.SATFINITE.E4M3.F32.PACK_AB_MERGE_C R29, RZ, R28, RZ ;  /* 0x0000001cff1d723e */ /* 0x001fe400048070ff */
[----:B------:R-:W-:-:S03]  /*2ab0*/  PRMT R28, RZ, 0x7610, R28 ;  /* 0x00007610ff1c7816 */ /* 0x000fc6000000001c */
[----:B------:R0:W-:Y:S01]  /*2ac0*/  @!P4 STG.E.U8 desc[UR22][R12.64], R29 ;  /* 0x0000001d0c00c986 */ /* 0x0001e2000c101116 */
[----:B------:R-:W-:Y:S05]  /*2ad0*/  @P0 BRA `(.L_x_45) ;  /* 0x0000000000040947 */ /* 0x000fea0003800000 */
[----:B------:R2:W5:Y:S02]  /*2ae0*/  LDG.E.U8 R28, desc[UR22][R22.64+0x1] ;  /* 0x00000116161c7981 */ /* 0x000564000c1e1100 */
.L_x_45:
[----:B------:R-:W-:Y:S05]  /*2af0*/  BSYNC B1 ;  /* 0x0000000000017941 */ /* 0x000fea0003800000 */
.L_x_44:
[----:B-----5:R-:W-:Y:S01]  /*2b00*/  LOP3.LUT R28, R28, 0xff, RZ, 0xc0, !PT ;  /* 0x000000ff1c1c7812 */ /* 0x020fe200078ec0ff */
[----:B------:R-:W-:Y:S01]  /*2b10*/  BSSY B1, `(.L_x_46) ;  /* 0x0000013000017945 */ /* 0x000fe20003800000 */
[----:B0-----:R-:W-:Y:S02]  /*2b20*/  IADD3 R29, P1, R26, 0x88, RZ ;  /* 0x000000881a1d7810 */ /* 0x001fe40007f3e0ff */
[----:B------:R-:W-:-:S03]  /*2b30*/  F2FP.F16.E4M3.UNPACK_B R28, R28 ;  /* 0x0000001cff1c723e */ /* 0x000fc600020006ff */
[----:B------:R-:W-:Y:S01]  /*2b40*/  IMAD.X R26, RZ, RZ, R27, P1 ;  /* 0x000000ffff1a7224 */ /* 0x000fe200008e061b */
[----:B------:R-:W-:Y:S01]  /*2b50*/  ISETP.GE.AND P1, PT, R39, 0x89, PT ;  /* 0x000000892700780c */ /* 0x000fe20003f26270 */
[----:B------:R-:W-:Y:S02]  /*2b60*/  HADD2.F32 R28, -RZ, R28.H0_H0 ;  /* 0x2000001cff1c7230 */ /* 0x000fe40000004100 */
[----:B------:R-:W-:Y:S01]  /*2b70*/  IMAD R26, R26, UR6, RZ ;  /* 0x000000061a1a7c24 */ /* 0x000fe2000f8e02ff */
[----:B------:R-:W-:Y:S01]  /*2b80*/  ISETP.LT.OR P4, PT, R44, 0x1, !P1 ;  /* 0x000000012c00780c */ /* 0x000fe20004f81670 */
[----:B------:R-:W-:-:S04]  /*2b90*/  IMAD.WIDE.U32 R24, R29, UR6, R24 ;  /* 0x000000061d187c25 */ /* 0x000fc8000f8e0018 */
[----:B-12---:R-:W-:Y:S01]  /*2ba0*/  FMUL R23, R28, R11 ;  /* 0x0000000b1c177220 */ /* 0x006fe20000400000 */
[----:B------:R-:W-:-:S03]  /*2bb0*/  IMAD R29, R29, UR7, R26 ;  /* 0x000000071d1d7c24 */ /* 0x000fc6000f8e021a */
[----:B------:R-:W-:Y:S01]  /*2bc0*/  FFMA R23, R34, R10, R23 ;  /* 0x0000000a22177223 */ /* 0x000fe20000000017 */
[----:B------:R-:W-:Y:S02]  /*2bd0*/  IADD3 R22, P2, R24, UR14, RZ ;  /* 0x0000000e18167c10 */ /* 0x000fe4000ff5e0ff */
[----:B------:R-:W-:Y:S02]  /*2be0*/  PRMT R24, RZ, 0x7610, R24 ;  /* 0x00007610ff187816 */ /* 0x000fe40000000018 */
[----:B------:R-:W-:Y:S02]  /*2bf0*/  F2FP.SATFINITE.E4M3.F32.PACK_AB_MERGE_C R27, RZ, R23, RZ ;  /* 0x00000017ff1b723e */ /* 0x000fe400048070ff */
[----:B------:R-:W-:-:S03]  /*2c00*/  IADD3.X R23, R25, UR15, R29, P2, !PT ;  /* 0x0000000f19177c10 */ /* 0x000fc600097fe41d */
[----:B------:R0:W-:Y:S01]  /*2c10*/  @!P0 STG.E.U8 desc[UR22][R12.64+0x1], R27 ;  /* 0x0000011b0c008986 */ /* 0x0001e2000c101116 */
[----:B------:R-:W-:Y:S05]  /*2c20*/  @P4 BRA `(.L_x_47) ;  /* 0x0000000000044947 */ /* 0x000fea0003800000 */
[----:B------:R1:W5:Y:S02]  /*2c30*/  LDG.E.U8 R24, desc[UR22][R22.64] ;  /* 0x0000001616187981 */ /* 0x000364000c1e1100 */
.L_x_47:
[----:B------:R-:W-:Y:S05]  /*2c40*/  BSYNC B1 ;  /* 0x0000000000017941 */ /* 0x000fea0003800000 */
.L_x_46:
[----:B-----5:R-:W-:Y:S01]  /*2c50*/  LOP3.LUT R24, R24, 0xff, RZ, 0xc0, !PT ;  /* 0x000000ff18187812 */ /* 0x020fe200078ec0ff */
[----:B------:R-:W-:Y:S01]  /*2c60*/  BSSY B1, `(.L_x_48) ;  /* 0x000000b000017945 */ /* 0x000fe20003800000 */
[----:B------:R-:W-:Y:S02]  /*2c70*/  ISETP.LT.OR P1, PT, R44, 0x2, !P1 ;  /* 0x000000022c00780c */ /* 0x000fe40004f21670 */
[----:B------:R-:W-:Y:S02]  /*2c80*/  F2FP.F16.E4M3.UNPACK_B R24, R24 ;  /* 0x00000018ff18723e */ /* 0x000fe400020006ff */
[----:B0-----:R-:W-:-:S03]  /*2c90*/  PRMT R12, RZ, 0x7610, R12 ;  /* 0x00007610ff0c7816 */ /* 0x001fc6000000000c */
[----:B------:R-:W-:-:S05]  /*2ca0*/  HADD2.F32 R24, -RZ, R24.H0_H0 ;  /* 0x20000018ff187230 */ /* 0x000fca0000004100 */
[----:B------:R-:W-:-:S04]  /*2cb0*/  FMUL R24, R24, R11 ;  /* 0x0000000b18187220 */ /* 0x000fc80000400000 */
[----:B------:R-:W-:-:S05]  /*2cc0*/  FFMA R24, R35, R10, R24 ;  /* 0x0000000a23187223 */ /* 0x000fca0000000018 */
[----:B------:R-:W-:-:S05]  /*2cd0*/  F2FP.SATFINITE.E4M3.F32.PACK_AB_MERGE_C R13, RZ, R24, RZ ;  /* 0x00000018ff0d723e */ /* 0x000fca00048070ff */
[----:B------:R0:W-:Y:S01]  /*2ce0*/  @!P4 STG.E.U8 desc[UR22][R2.64], R13 ;  /* 0x0000000d0200c986 */ /* 0x0001e2000c101116 */
[----:B------:R-:W-:Y:S05]  /*2cf0*/  @P1 BRA `(.L_x_49) ;  /* 0x0000000000041947 */ /* 0x000fea0003800000 */
[----:B------:R2:W5:Y:S02]  /*2d00*/  LDG.E.U8 R12, desc[UR22][R22.64+0x1] ;  /* 0x00000116160c7981 */ /* 0x000564000c1e1100 */
.L_x_49:
[----:B------:R-:W-:Y:S05]  /*2d10*/  BSYNC B1 ;  /* 0x0000000000017941 */ /* 0x000fea0003800000 */
.L_x_48:
[----:B------:R-:W-:Y:S05]  /*2d20*/  @P1 BRA `(.L_x_50) ;  /* 0x0000000000b01947 */ /* 0x000fea0003800000 */
[----:B-----5:R-:W-:-:S04]  /*2d30*/  LOP3.LUT R12, R12, 0xff, RZ, 0xc0, !PT ;  /* 0x000000ff0c0c7812 */ /* 0x020fc800078ec0ff */
[----:B------:R-:W-:-:S05]  /*2d40*/  F2FP.F16.E4M3.UNPACK_B R12, R12 ;  /* 0x0000000cff0c723e */ /* 0x000fca00020006ff */
[----:B------:R-:W-:-:S05]  /*2d50*/  HADD2.F32 R12, -RZ, R12.H0_H0 ;  /* 0x2000000cff0c7230 */ /* 0x000fca0000004100 */
[----:B0-----:R-:W-:-:S04]  /*2d60*/  FMUL R13, R12, R11 ;  /* 0x0000000b0c0d7220 */ /* 0x001fc80000400000 */
[----:B------:R-:W-:-:S05]  /*2d70*/  FFMA R13, R32, R10, R13 ;  /* 0x0000000a200d7223 */ /* 0x000fca000000000d */
[----:B------:R-:W-:-:S05]  /*2d80*/  F2FP.SATFINITE.E4M3.F32.PACK_AB_MERGE_C R13, RZ, R13, RZ ;  /* 0x0000000dff0d723e */ /* 0x000fca00048070ff */
[----:B------:R3:W-:Y:S01]  /*2d90*/  STG.E.U8 desc[UR22][R2.64+0x1], R13 ;  /* 0x0000010d02007986 */ /* 0x0007e2000c101116 */
[----:B------:R-:W-:Y:S05]  /*2da0*/  BRA `(.L_x_50) ;  /* 0x0000000000907947 */ /* 0x000fea0003800000 */
.L_x_33:
[----:B------:R-:W-:Y:S01]  /*2db0*/  ISETP.GE.AND P1, PT, R39, 0x1, PT ;  /* 0x000000012700780c */ /* 0x000fe20003f26270 */
[-C--:B--2---:R-:W-:Y:S01]  /*2dc0*/  FMUL R45, R45, R10.reuse ;  /* 0x0000000a2d2d7220 */ /* 0x084fe20000400000 */
[-C--:B------:R-:W-:Y:S01]  /*2dd0*/  FMUL R42, R42, R10.reuse ;  /* 0x0000000a2a2a7220 */ /* 0x080fe20000400000 */
[----:B------:R-:W-:Y:S01]  /*2de0*/  ISETP.GE.AND P6, PT, R39, 0x9, PT ;  /* 0x000000092700780c */ /* 0x000fe20003fc6270 */
[-C--:B------:R-:W-:Y:S01]  /*2df0*/  FMUL R43, R43, R10.reuse ;  /* 0x0000000a2b2b7220 */ /* 0x080fe20000400000 */
[----:B------:R-:W-:Y:S01]  /*2e00*/  ISETP.LT.OR P5, PT, R44, 0x1, !P1 ;  /* 0x000000012c00780c */ /* 0x000fe20004fa1670 */
[-C--:B------:R-:W-:Y:S01]  /*2e10*/  FMUL R40, R40, R10.reuse ;  /* 0x0000000a28287220 */ /* 0x080fe20000400000 */
[----:B------:R-:W-:Y:S01]  /*2e20*/  ISETP.LT.OR P1, PT, R44, 0x2, !P1 ;  /* 0x000000022c00780c */ /* 0x000fe20004f21670 */
[-C--:B------:R-:W-:Y:S01]  /*2e30*/  FMUL R41, R41, R10.reuse ;  /* 0x0000000a29297220 */ /* 0x080fe20000400000 */
[----:B------:R-:W-:Y:S01]  /*2e40*/  F2FP.SATFINITE.E4M3.F32.PACK_AB_MERGE_C R45, RZ, R45, RZ ;  /* 0x0000002dff2d723e */ /* 0x000fe200048070ff */
[----:B------:R-:W-:Y:S01]  /*2e50*/  FMUL R34, R34, R10 ;  /* 0x0000000a22227220 */ /* 0x000fe20000400000 */
[----:B------:R-:W-:Y:S01]  /*2e60*/  F2FP.SATFINITE.E4M3.F32.PACK_AB_MERGE_C R23, RZ, R42, RZ ;  /* 0x0000002aff17723e */ /* 0x000fe200048070ff */
[-C--:B------:R-:W-:Y:S01]  /*2e70*/  FMUL R35, R35, R10.reuse ;  /* 0x0000000a23237220 */ /* 0x080fe20000400000 */
[C---:B------:R-:W-:Y:S01]  /*2e80*/  ISETP.GE.AND P2, PT, R39.reuse, 0x81, PT ;  /* 0x000000812700780c */ /* 0x040fe20003f46270 */
[----:B------:R-:W-:Y:S01]  /*2e90*/  FMUL R32, R32, R10 ;  /* 0x0000000a20207220 */ /* 0x000fe20000400000 */
[----:B------:R-:W-:-:S02]  /*2ea0*/  ISETP.GE.AND P0, PT, R39, 0x89, PT ;  /* 0x000000892700780c */ /* 0x000fc40003f06270 */
[C---:B------:R-:W-:Y:S01]  /*2eb0*/  ISETP.LT.OR P4, PT, R44.reuse, 0x1, !P6 ;  /* 0x000000012c00780c */ /* 0x040fe20007781670 */
[----:B------:R-:W-:Y:S01]  /*2ec0*/  @!P5 STG.E.U8 desc[UR22][R28.64], R45 ;  /* 0x0000002d1c00d986 */ /* 0x000fe2000c101116 */
[C---:B------:R-:W-:Y:S02]  /*2ed0*/  ISETP.LT.OR P5, PT, R44.reuse, 0x1, !P2 ;  /* 0x000000012c00780c */ /* 0x040fe400057a1670 */
[C---:B------:R-:W-:Y:S01]  /*2ee0*/  ISETP.LT.OR P2, PT, R44.reuse, 0x2, !P2 ;  /* 0x000000022c00780c */ /* 0x040fe20005741670 */
[----:B------:R0:W-:Y:S01]  /*2ef0*/  @!P1 STG.E.U8 desc[UR22][R28.64+0x1], R23 ;  /* 0x000001171c009986 */ /* 0x0001e2000c101116 */
[C---:B------:R-:W-:Y:S02]  /*2f00*/  ISETP.LT.OR P1, PT, R44.reuse, 0x2, !P6 ;  /* 0x000000022c00780c */ /* 0x040fe40007721670 */
[C---:B------:R-:W-:Y:S02]  /*2f10*/  ISETP.LT.OR P6, PT, R44.reuse, 0x1, !P0 ;  /* 0x000000012c00780c */ /* 0x040fe400047c1670 */
[----:B------:R-:W-:-:S02]  /*2f20*/  ISETP.LT.OR P0, PT, R44, 0x2, !P0 ;  /* 0x000000022c00780c */ /* 0x000fc40004701670 */
[----:B------:R-:W-:Y:S02]  /*2f30*/  F2FP.SATFINITE.E4M3.F32.PACK_AB_MERGE_C R43, RZ, R43, RZ ;  /* 0x0000002bff2b723e */ /* 0x000fe400048070ff */
[----:B------:R-:W-:Y:S02]  /*2f40*/  F2FP.SATFINITE.E4M3.F32.PACK_AB_MERGE_C R41, RZ, R41, RZ ;  /* 0x00000029ff29723e */ /* 0x000fe400048070ff */
[----:B------:R-:W-:Y:S01]  /*2f50*/  F2FP.SATFINITE.E4M3.F32.PACK_AB_MERGE_C R25, RZ, R34, RZ ;  /* 0x00000022ff19723e */ /* 0x000fe200048070ff */
[----:B------:R1:W-:Y:S01]  /*2f60*/  @!P4 STG.E.U8 desc[UR22][R30.64], R43 ;  /* 0x0000002b1e00c986 */ /* 0x0003e2000c101116 */
[----:B0-----:R-:W-:Y:S02]  /*2f70*/  F2FP.SATFINITE.E4M3.F32.PACK_AB_MERGE_C R23, RZ, R40, RZ ;  /* 0x00000028ff17723e */ /* 0x001fe400048070ff */
[----:B------:R-:W-:Y:S02]  /*2f80*/  F2FP.SATFINITE.E4M3.F32.PACK_AB_MERGE_C R35, RZ, R35, RZ ;  /* 0x00000023ff23723e */ /* 0x000fe400048070ff */
[----:B------:R-:W-:Y:S01]  /*2f90*/  F2FP.SATFINITE.E4M3.F32.PACK_AB_MERGE_C R27, RZ, R32, RZ ;  /* 0x00000020ff1b723e */ /* 0x000fe200048070ff */
[----:B------:R1:W-:Y:S04]  /*2fa0*/  @!P1 STG.E.U8 desc[UR22][R30.64+0x1], R23 ;  /* 0x000001171e009986 */ /* 0x0003e8000c101116 */
[----:B------:R1:W-:Y:S04]  /*2fb0*/  @!P5 STG.E.U8 desc[UR22][R12.64], R41 ;  /* 0x000000290c00d986 */ /* 0x0003e8000c101116 */
[----:B------:R1:W-:Y:S04]  /*2fc0*/  @!P2 STG.E.U8 desc[UR22][R12.64+0x1], R25 ;  /* 0x000001190c00a986 */ /* 0x0003e8000c101116 */
[----:B------:R1:W-:Y:S04]  /*2fd0*/  @!P6 STG.E.U8 desc[UR22][R2.64], R35 ;  /* 0x000000230200e986 */ /* 0x0003e8000c101116 */
[----:B------:R1:W-:Y:S02]  /*2fe0*/  @!P0 STG.E.U8 desc[UR22][R2.64+0x1], R27 ;  /* 0x0000011b02008986 */ /* 0x0003e4000c101116 */
.L_x_50:
[----:B------:R-:W-:Y:S05]  /*2ff0*/  BSYNC B0 ;  /* 0x0000000000007941 */ /* 0x000fea0003800000 */
.L_x_32:
[----:B------:R-:W-:Y:S01]  /*3000*/  IADD3 R8, P0, R8, UR20, RZ ;  /* 0x0000001408087c10 */ /* 0x000fe2000ff1e0ff */
[----:B------:R-:W-:Y:S01]  /*3010*/  ULDC.64 UR6, c[0x0][0x650] ;  /* 0x0001940000067ab9 */ /* 0x000fe20000000a00 */
[----:B01-3--:R-:W-:Y:S01]  /*3020*/  PRMT R2, RZ, 0x7610, R2 ;  /* 0x00007610ff027816 */ /* 0x00bfe20000000002 */
[----:B------:R-:W-:Y:S01]  /*3030*/  IMAD.MOV.U32 R13, RZ, RZ, -0x1 ;  /* 0xffffffffff0d7424 */ /* 0x000fe200078e00ff */
[----:B------:R-:W-:Y:S01]  /*3040*/  IADD3.X R9, R9, UR13, RZ, P0, !PT ;  /* 0x0000000d09097c10 */ /* 0x000fe200087fe4ff */
[----:B------:R-:W-:Y:S01]  /*3050*/  IMAD.MOV.U32 R33, RZ, RZ, -0x1 ;  /* 0xffffffffff217424 */ /* 0x000fe200078e00ff */
[----:B------:R-:W-:-:S04]  /*3060*/  ISETP.GE.U32.AND P0, PT, R8, UR6, PT ;  /* 0x0000000608007c0c */ /* 0x000fc8000bf06070 */
[----:B------:R-:W-:-:S13]  /*3070*/  ISETP.GE.U32.AND.EX P0, PT, R9, UR7, PT, P0 ;  /* 0x0000000709007c0c */ /* 0x000fda000bf06100 */
[----:B------:R-:W-:Y:S05]  /*3080*/  @P0 BRA `(.L_x_51) ;  /* 0x00000004004c0947 */ /* 0x000fea0003800000 */
[----:B------:R-:W0:Y:S01]  /*3090*/  LDC.64 R24, c[0x0][0x628] ;  /* 0x00018a00ff187b82 */ /* 0x000e220000000a00 */
[----:B------:R-:W1:Y:S01]  /*30a0*/  S2R R30, SR_CTAID.X ;  /* 0x00000000001e7919 */ /* 0x000e620000002500 */
[----:B--2---:R-:W-:Y:S02]  /*30b0*/  IMAD.MOV.U32 R22, RZ, RZ, R8 ;  /* 0x000000ffff167224 */ /* 0x004fe400078e0008 */
[----:B------:R-:W-:Y:S01]  /*30c0*/  IMAD.MOV.U32 R23, RZ, RZ, R9 ;  /* 0x000000ffff177224 */ /* 0x000fe200078e0009 */
[----:B------:R-:W2:Y:S03]  /*30d0*/  S2R R31, SR_CTAID.Y ;  /* 0x00000000001f7919 */ /* 0x000ea60000002600 */
[----:B------:R-:W3:Y:S08]  /*30e0*/  LDC R26, c[0x0][0x630] ;  /* 0x00018c00ff1a7b82 */ /* 0x000ef00000000800 */
[----:B------:R-:W4:Y:S01]  /*30f0*/  LDC.64 R28, c[0x0][0x620] ;  /* 0x00018800ff1c7b82 */ /* 0x000f220000000a00 */
[----:B0-----:R-:W-:-:S04]  /*3100*/  ISETP.NE.U32.AND P0, PT, R24, RZ, PT ;  /* 0x000000ff1800720c */ /* 0x001fc80003f05070 */
[----:B------:R-:W-:-:S13]  /*3110*/  ISETP.NE.AND.EX P0, PT, R25, RZ, PT, P0 ;  /* 0x000000ff1900720c */ /* 0x000fda0003f05300 */
[----:B-1234-:R-:W-:Y:S05]  /*3120*/  @!P0 BRA `(.L_x_52) ;  /* 0x0000000000288947 */ /* 0x01efea0003800000 */
[----:B------:R-:W0:Y:S02]  /*3130*/  LDC R3, c[0x0][0x634] ;  /* 0x00018d00ff037b82 */ /* 0x000e240000000800 */
[----:B0-----:R-:W-:-:S05]  /*3140*/  IADD3 R23, P0, R8, R3, RZ ;  /* 0x0000000308177210 */ /* 0x001fca0007f1e0ff */
[----:B------:R-:W-:-:S04]  /*3150*/  IMAD.X R27, RZ, RZ, R9, P0 ;  /* 0x000000ffff1b7224 */ /* 0x000fc800000e0609 */
[----:B------:R-:W-:-:S04]  /*3160*/  IMAD.WIDE.U32 R2, R27, R24, RZ ;  /* 0x000000181b027225 */ /* 0x000fc800078e00ff */
[----:B-----5:R-:W-:-:S04]  /*3170*/  IMAD.WIDE.U32 R12, P0, R23, R25, R2 ;  /* 0x00000019170c7225 */ /* 0x020fc80007800002 */
[----:B------:R-:W-:-:S04]  /*3180*/  IMAD.WIDE.U32 R2, R23, R24, RZ ;  /* 0x0000001817027225 */ /* 0x000fc800078e00ff */
[----:B------:R-:W-:Y:S01]  /*3190*/  IMAD.X R23, RZ, RZ, RZ, P0 ;  /* 0x000000ffff177224 */ /* 0x000fe200000e06ff */
[----:B------:R-:W-:Y:S01]  /*31a0*/  IADD3 RZ, P0, R3, R12, RZ ;  /* 0x0000000c03ff7210 */ /* 0x000fe20007f1e0ff */
[----:B------:R-:W-:-:S04]  /*31b0*/  IMAD.MOV.U32 R22, RZ, RZ, R13 ;  /* 0x000000ffff167224 */ /* 0x000fc800078e000d */
[----:B------:R-:W-:-:S08]  /*31c0*/  IMAD.WIDE.U32.X R22, R27, R25, R22, P0 ;  /* 0x000000191b167225 */ /* 0x000fd000000e0416 */
.L_x_52:
[-CC-:B------:R-:W-:Y:S01]  /*31d0*/  SHF.R.U64 R33, R22, R26.reuse, R23.reuse ;  /* 0x0000001a16217219 */ /* 0x180fe20000001217 */
[----:B------:R-:W0:Y:S01]  /*31e0*/  LDC.64 R36, c[0x0][0x640] ;  /* 0x00019000ff247b82 */ /* 0x000e220000000a00 */
[----:B------:R-:W-:Y:S01]  /*31f0*/  SHF.R.U32.HI R2, RZ, R26, R23 ;  /* 0x0000001aff027219 */ /* 0x000fe20000011617 */
[----:B------:R-:W-:Y:S01]  /*3200*/  ULDC UR6, c[0x0][0x150] ;  /* 0x0000540000067ab9 */ /* 0x000fe20000000800 */
[----:B------:R-:W-:Y:S02]  /*3210*/  IADD3 R13, P0, RZ, -R33, RZ ;  /* 0x80000021ff0d7210 */ /* 0x000fe40007f1e0ff */
[----:B------:R-:W-:-:S03]  /*3220*/  I2FP.F32.U32 R23, R30 ;  /* 0x0000001e00177245 */ /* 0x000fc60000201000 */
[----:B------:R-:W1:Y:S01]  /*3230*/  LDC R22, c[0x0][0x618] ;  /* 0x00018600ff167b82 */ /* 0x000e620000000800 */
[----:B------:R-:W-:Y:S02]  /*3240*/  IMAD.X R3, RZ, RZ, ~R2, P0 ;  /* 0x000000ffff037224 */ /* 0x000fe400000e0e02 */
[----:B------:R-:W-:Y:S01]  /*3250*/  FMUL R23, R23, UR6 ;  /* 0x0000000617177c20 */ /* 0x000fe20008400000 */
[----:B------:R-:W-:Y:S01]  /*3260*/  ULDC UR6, c[0x0][0x154] ;  /* 0x0000550000067ab9 */ /* 0x000fe20000000800 */
[-C--:B-----5:R-:W-:Y:S02]  /*3270*/  IMAD R12, R3, R28.reuse, RZ ;  /* 0x0000001c030c7224 */ /* 0x0a0fe400078e02ff */
[C---:B------:R-:W-:Y:S01]  /*3280*/  IMAD.WIDE.U32 R2, R13.reuse, R28, R8 ;  /* 0x0000001c0d027225 */ /* 0x040fe200078e0008 */
[----:B------:R-:W2:Y:S01]  /*3290*/  LDC R26, c[0x0][0x608] ;  /* 0x00018200ff1a7b82 */ /* 0x000ea20000000800 */
[----:B------:R-:W3:Y:S02]  /*32a0*/  F2I.U32.TRUNC.NTZ R23, R23 ;  /* 0x0000001700177305 */ /* 0x000ee4000020f000 */
[----:B------:R-:W-:Y:S01]  /*32b0*/  IMAD R13, R13, R29, R12 ;  /* 0x0000001d0d0d7224 */ /* 0x000fe200078e020c */
[----:B------:R-:W-:-:S03]  /*32c0*/  I2FP.F32.U32 R12, R31 ;  /* 0x0000001f000c7245 */ /* 0x000fc60000201000 */
[----:B------:R-:W-:Y:S01]  /*32d0*/  IMAD.IADD R3, R3, 0x1, R13 ;  /* 0x0000000103037824 */ /* 0x000fe200078e020d */
[----:B------:R-:W4:Y:S01]  /*32e0*/  LDC R35, c[0x0][0x658] ;  /* 0x00019600ff237b82 */ /* 0x000f220000000800 */
[----:B0-----:R-:W-:Y:S01]  /*32f0*/  ISETP.NE.U32.AND P0, PT, R36, RZ, PT ;  /* 0x000000ff2400720c */ /* 0x001fe20003f05070 */
[----:B------:R-:W-:-:S03]  /*3300*/  FMUL R12, R12, UR6 ;  /* 0x000000060c0c7c20 */ /* 0x000fc60008400000 */
[----:B------:R-:W-:-:S03]  /*3310*/  ISETP.NE.AND.EX P0, PT, R37, RZ, PT, P0 ;  /* 0x000000ff2500720c */ /* 0x000fc60003f05300 */
[----:B------:R-:W0:Y:S01]  /*3320*/  LDC R25, c[0x0][0x144] ;  /* 0x00005100ff197b82 */ /* 0x000e220000000800 */
[-C--:B-1----:R-:W-:Y:S01]  /*3330*/  SHF.R.U64 R24, R2, R22.reuse, R3 ;  /* 0x0000001602187219 */ /* 0x082fe20000001203 */
[----:B---3--:R-:W-:Y:S01]  /*3340*/  IMAD.MOV R23, RZ, RZ, -R23 ;  /* 0x000000ffff177224 */ /* 0x008fe200078e0a17 */
[----:B------:R-:W-:-:S05]  /*3350*/  SHF.R.U32.HI R3, RZ, R22, R3 ;  /* 0x00000016ff037219 */ /* 0x000fca0000011603 */
[----:B------:R-:W1:Y:S01]  /*3360*/  LDC R28, c[0x0][0x148] ;  /* 0x00005200ff1c7b82 */ /* 0x000e620000000800 */
[-CC-:B--2---:R-:W-:Y:S02]  /*3370*/  SHF.R.U64 R27, R24, R26.reuse, R3.reuse ;  /* 0x0000001a181b7219 */ /* 0x184fe40000001203 */
[----:B------:R-:W-:Y:S02]  /*3380*/  SHF.R.U32.HI R2, RZ, R26, R3 ;  /* 0x0000001aff027219 */ /* 0x000fe40000011603 */
[----:B------:R2:W3:Y:S03]  /*3390*/  F2I.U32.TRUNC.NTZ R26, R12 ;  /* 0x0000000c001a7305 */ /* 0x0004e6000020f000 */
[----:B------:R-:W1:Y:S01]  /*33a0*/  LDC R32, c[0x0][0x600] ;  /* 0x00018000ff207b82 */ /* 0x000e620000000800 */
[-CC-:B----4-:R-:W-:Y:S02]  /*33b0*/  SHF.R.U64 R29, R27, R35.reuse, R2.reuse ;  /* 0x000000231b1d7219 */ /* 0x190fe40000001202 */
[----:B------:R-:W-:-:S03]  /*33c0*/  SHF.R.U32.HI R3, RZ, R35, R2 ;  /* 0x00000023ff037219 */ /* 0x000fc60000011602 */
[----:B------:R-:W-:Y:S02]  /*33d0*/  IMAD.MOV.U32 R2, RZ, RZ, R29 ;  /* 0x000000ffff027224 */ /* 0x000fe400078e001d */
[----:B------:R-:W4:Y:S01]  /*33e0*/  LDC R34, c[0x0][0x648] ;  /* 0x00019200ff227b82 */ /* 0x000f220000000800 */
[----:B0-----:R-:W-:-:S07]  /*33f0*/  IMAD R35, R25, R23, R30 ;  /* 0x0000001719237224 */ /* 0x001fce00078e021e */
[----:B------:R-:W0:Y:S08]  /*3400*/  LDC R38, c[0x0][0x638] ;  /* 0x00018e00ff267b82 */ /* 0x000e300000000800 */
[----:B------:R-:W0:Y:S01]  /*3410*/  LDC R39, c[0x0][0x610] ;  /* 0x00018400ff277b82 */ /* 0x000e220000000800 */
[----:B-123--:R-:W-:Y:S05]  /*3420*/  @!P0 BRA `(.L_x_53) ;  /* 0x0000000000288947 */ /* 0x00efea0003800000 */
        /* <DEDUP_REMOVED lines=10> */
.L_x_53:
[----:B----4-:R-:W-:Y:S01]  /*34d0*/  SHF.R.U64 R3, R2, R34, R3 ;  /* 0x0000002202037219 */ /* 0x010fe20000001203 */
[----:B------:R-:W-:Y:S01]  /*34e0*/  VIADD R13, R32, 0xffffffff ;  /* 0xffffffff200d7836 */ /* 0x000fe20000000000 */
[----:B------:R-:W-:Y:S01]  /*34f0*/  LOP3.LUT R2, R27, R20, RZ, 0xc0, !PT ;  /* 0x000000141b027212 */ /* 0x000fe200078ec0ff */
[----:B------:R-:W-:Y:S02]  /*3500*/  IMAD.MOV R26, RZ, RZ, -R26 ;  /* 0x000000ffff1a7224 */ /* 0x000fe400078e0a1a */
[----:B------:R-:W-:Y:S02]  /*3510*/  IMAD.MOV R12, RZ, RZ, -R3 ;  /* 0x000000ffff0c7224 */ /* 0x000fe400078e0a03 */
[----:B------:R-:W-:Y:S01]  /*3520*/  IMAD R36, R15, R3, R2 ;  /* 0x000000030f247224 */ /* 0x000fe200078e0202 */
[----:B------:R-:W-:Y:S01]  /*3530*/  LOP3.LUT R3, R24, R13, RZ, 0xc0, !PT ;  /* 0x0000000d18037212 */ /* 0x000fe200078ec0ff */
[----:B------:R-:W-:Y:S02]  /*3540*/  @P3 IMAD R35, R28, R26, R31 ;  /* 0x0000001a1c233224 */ /* 0x000fe400078e021f */
[----:B0-----:R-:W-:-:S02]  /*3550*/  IMAD R2, R12, R38, R29 ;  /* 0x000000260c027224 */ /* 0x001fc400078e021d */
[----:B------:R-:W-:Y:S02]  /*3560*/  IMAD R36, R36, R39, R35 ;  /* 0x0000002724247224 */ /* 0x000fe400078e0223 */
[----:B------:R-:W-:Y:S02]  /*3570*/  IMAD R3, R2, R32, R3 ;  /* 0x0000002002037224 */ /* 0x000fe400078e0203 */
[----:B------:R-:W-:-:S03]  /*3580*/  IMAD.MOV.U32 R12, RZ, RZ, 0x1 ;  /* 0x00000001ff0c7424 */ /* 0x000fc600078e00ff */
[----:B------:R-:W-:Y:S02]  /*3590*/  SEL R13, R3, R36, !P3 ;  /* 0x00000024030d7207 */ /* 0x000fe40005800000 */
[----:B------:R-:W-:Y:S02]  /*35a0*/  PRMT R2, R12, 0x7610, R2 ;  /* 0x000076100c027816 */ /* 0x000fe40000000002 */
[----:B------:R-:W-:-:S07]  /*35b0*/  SEL R36, R36, R3, !P3 ;  /* 0x0000000324247207 */ /* 0x000fce0005800000 */
.L_x_51:
[----:B------:R-:W-:Y:S01]  /*35c0*/  LOP3.LUT P0, RZ, R2, 0xff, RZ, 0xc0, !PT ;  /* 0x000000ff02ff7812 */ /* 0x000fe2000780c0ff */
[----:B------:R-:W-:-:S12]  /*35d0*/  IMAD.MOV.U32 R27, RZ, RZ, R36 ;  /* 0x000000ffff1b7224 */ /* 0x000fd800078e0024 */
[----:B------:R-:W-:Y:S05]  /*35e0*/  @P0 BRA `(.L_x_54) ;  /* 0xffffffdc00180947 */ /* 0x000fea000383ffff */
[----:B------:R-:W-:Y:S05]  /*35f0*/  EXIT ;  /* 0x000000000000794d */ /* 0x000fea0003800000 */
.L_x_4:
        /* <DEDUP_REMOVED lines=26> */
.L_x_56:
[--C-:B------:R-:W-:Y:S01]  /*37a0*/  SHF.R.U64 R16, R14, R18, R15.reuse ;  /* 0x000000120e107219 */ /* 0x100fe2000000120f */
[----:B------:R-:W0:Y:S01]  /*37b0*/  LDC R22, c[0x0][0x618] ;  /* 0x00018600ff167b82 */ /* 0x000e220000000800 */
[----:B------:R-:W-:Y:S01]  /*37c0*/  I2FP.F32.U32 R10, R6 ;  /* 0x00000006000a7245 */ /* 0x000fe20000201000 */
[----:B------:R-:W-:Y:S01]  /*37d0*/  ULDC UR4, c[0x0][0x150] ;  /* 0x0000540000047ab9 */ /* 0x000fe20000000800 */
[----:B------:R-:W-:Y:S02]  /*37e0*/  SHF.R.U32.HI R7, RZ, R18, R15 ;  /* 0x00000012ff077219 */ /* 0x000fe4000001160f */
[----:B------:R-:W-:Y:S01]  /*37f0*/  IADD3 R13, P0, RZ, -R16, RZ ;  /* 0x80000010ff0d7210 */ /* 0x000fe20007f1e0ff */
[----:B------:R-:W-:Y:S01]  /*3800*/  FMUL R15, R10, UR4 ;  /* 0x000000040a0f7c20 */ /* 0x000fe20008400000 */
[----:B------:R-:W-:Y:S01]  /*3810*/  ULDC UR4, c[0x0][0x154] ;  /* 0x0000550000047ab9 */ /* 0x000fe20000000800 */
[----:B------:R-:W1:Y:S02]  /*3820*/  LDC.64 R24, c[0x0][0x640] ;  /* 0x00019000ff187b82 */ /* 0x000e640000000a00 */
[----:B------:R-:W-:-:S02]  /*3830*/  IMAD.X R7, RZ, RZ, ~R7, P0 ;  /* 0x000000ffff077224 */ /* 0x000fc400000e0e07 */
[----:B------:R-:W2:Y:S01]  /*3840*/  F2I.U32.TRUNC.NTZ R15, R15 ;  /* 0x0000000f000f7305 */ /* 0x000ea2000020f000 */
[----:B------:R-:W-:-:S03]  /*3850*/  IMAD.WIDE.U32 R10, R13, R20, R8 ;  /* 0x000000140d0a7225 */ /* 0x000fc600078e0008 */
[----:B------:R-:W3:Y:S01]  /*3860*/  LDC R17, c[0x0][0x144] ;  /* 0x00005100ff117b82 */ /* 0x000ee20000000800 */
[----:B------:R-:W-:-:S04]  /*3870*/  IMAD R12, R7, R20, RZ ;  /* 0x00000014070c7224 */ /* 0x000fc800078e02ff */
[----:B------:R-:W-:Y:S02]  /*3880*/  IMAD R7, R13, R21, R12 ;  /* 0x000000150d077224 */ /* 0x000fe400078e020c */
[----:B------:R-:W-:Y:S01]  /*3890*/  IMAD.MOV.U32 R12, RZ, RZ, -0x1 ;  /* 0xffffffffff0c7424 */ /* 0x000fe200078e00ff */
[----:B------:R-:W4:Y:S01]  /*38a0*/  LDC R18, c[0x0][0x608] ;  /* 0x00018200ff127b82 */ /* 0x000f220000000800 */
[----:B------:R-:W-:Y:S01]  /*38b0*/  IMAD.IADD R7, R11, 0x1, R7 ;  /* 0x000000010b077824 */ /* 0x000fe200078e0207 */
[----:B------:R-:W-:-:S04]  /*38c0*/  I2FP.F32.U32 R11, R5 ;  /* 0x00000005000b7245 */ /* 0x000fc80000201000 */
[-C--:B0-----:R-:W-:Y:S01]  /*38d0*/  SHF.R.U64 R14, R10, R22.reuse, R7 ;  /* 0x000000160a0e7219 */ /* 0x081fe20000001207 */
[----:B--2---:R-:W-:Y:S01]  /*38e0*/  IMAD.MOV R10, RZ, RZ, -R15 ;  /* 0x000000ffff0a7224 */ /* 0x004fe200078e0a0f */
[----:B------:R-:W0:Y:S01]  /*38f0*/  LDC R13, c[0x0][0x658] ;  /* 0x00019600ff0d7b82 */ /* 0x000e220000000800 */
[----:B-1----:R-:W-:Y:S01]  /*3900*/  ISETP.NE.U32.AND P0, PT, R24, RZ, PT ;  /* 0x000000ff1800720c */ /* 0x002fe20003f05070 */
[----:B------:R-:W-:Y:S01]  /*3910*/  FMUL R11, R11, UR4 ;  /* 0x000000040b0b7c20 */ /* 0x000fe20008400000 */
[----:B------:R-:W-:Y:S02]  /*3920*/  SHF.R.U32.HI R7, RZ, R22, R7 ;  /* 0x00000016ff077219 */ /* 0x000fe40000011607 */
[----:B------:R-:W-:-:S03]  /*3930*/  ISETP.NE.AND.EX P0, PT, R25, RZ, PT, P0 ;  /* 0x000000ff1900720c */ /* 0x000fc60003f05300 */
[----:B------:R-:W1:Y:S01]  /*3940*/  LDC R20, c[0x0][0x148] ;  /* 0x00005200ff147b82 */ /* 0x000e620000000800 */
[----:B---3--:R-:W-:Y:S02]  /*3950*/  IMAD R23, R17, R10, R6 ;  /* 0x0000000a11177224 */ /* 0x008fe400078e0206 */
[----:B------:R-:W-:-:S05]  /*3960*/  IMAD.MOV.U32 R10, RZ, RZ, 0x1 ;  /* 0x00000001ff0a7424 */ /* 0x000fca00078e00ff */
[----:B------:R-:W2:Y:S01]  /*3970*/  LDC R21, c[0x0][0x600] ;  /* 0x00018000ff157b82 */ /* 0x000ea20000000800 */
[-CC-:B----4-:R-:W-:Y:S02]  /*3980*/  SHF.R.U64 R17, R14, R18.reuse, R7.reuse ;  /* 0x000000120e117219 */ /* 0x190fe40000001207 */
[----:B------:R-:W-:Y:S02]  /*3990*/  SHF.R.U32.HI R6, RZ, R18, R7 ;  /* 0x00000012ff067219 */ /* 0x000fe40000011607 */
[----:B------:R3:W4:Y:S03]  /*39a0*/  F2I.U32.TRUNC.NTZ R18, R11 ;  /* 0x0000000b00127305 */ /* 0x000726000020f000 */
[----:B------:R-:W1:Y:S01]  /*39b0*/  LDC R26, c[0x0][0x648] ;  /* 0x00019200ff1a7b82 */ /* 0x000e620000000800 */
[-C--:B0-----:R-:W-:Y:S02]  /*39c0*/  SHF.R.U64 R19, R17, R13.reuse, R6 ;  /* 0x0000000d11137219 */ /* 0x081fe40000001206 */
[----:B------:R-:W-:-:S02]  /*39d0*/  SHF.L.U32 R12, R12, R13, RZ ;  /* 0x0000000d0c0c7219 */ /* 0x000fc400000006ff */
[-C--:B------:R-:W-:Y:S01]  /*39e0*/  SHF.R.U32.HI R7, RZ, R13.reuse, R6 ;  /* 0x0000000dff077219 */ /* 0x080fe20000011606 */
[----:B------:R-:W-:Y:S01]  /*39f0*/  IMAD.MOV.U32 R6, RZ, RZ, R19 ;  /* 0x000000ffff067224 */ /* 0x000fe200078e0013 */
[----:B------:R-:W-:Y:S01]  /*3a00*/  SHF.L.U32 R22, R10, R13, RZ ;  /* 0x0000000d0a167219 */ /* 0x000fe200000006ff */
[----:B------:R-:W0:Y:S01]  /*3a10*/  LDC R27, c[0x0][0x638] ;  /* 0x00018e00ff1b7b82 */ /* 0x000e220000000800 */
[----:B------:R-:W-:-:S07]  /*3a20*/  LOP3.LUT R28, RZ, R12, RZ, 0x33, !PT ;  /* 0x0000000cff1c7212 */ /* 0x000fce00078e33ff */
[----:B------:R-:W0:Y:S01]  /*3a30*/  LDC R29, c[0x0][0x610] ;  /* 0x00018400ff1d7b82 */ /* 0x000e220000000800 */
[----:B---34-:R-:W-:Y:S05]  /*3a40*/  @!P0 BRA `(.L_x_57) ;  /* 0x0000000000288947 */ /* 0x018fea0003800000 */
[----:B------:R-:W3:Y:S02]  /*3a50*/  LDC R6, c[0x0][0x64c] ;  /* 0x00019300ff067b82 */ /* 0x000ee40000000800 */
[----:B---3--:R-:W-:-:S05]  /*3a60*/  IADD3 R13, P0, R19, R6, RZ ;  /* 0x00000006130d7210 */ /* 0x008fca0007f1e0ff */
        /* <DEDUP_REMOVED lines=8> */
.L_x_57:
[----:B-1----:R-:W-:Y:S01]  /*3af0*/  SHF.R.U64 R7, R6, R26, R7 ;  /* 0x0000001a06077219 */ /* 0x002fe20000001207 */
        /* <DEDUP_REMOVED lines=10> */
[----:B------:R-:W-:Y:S02]  /*3ba0*/  IMAD.MOV.U32 R10, RZ, RZ, 0x1 ;  /* 0x00000001ff0a7424 */ /* 0x000fe400078e00ff */
[----:B------:R-:W-:Y:S01]  /*3bb0*/  IMAD.MOV.U32 R14, RZ, RZ, R16 ;  /* 0x000000ffff0e7224 */ /* 0x000fe200078e0010 */
[----:B------:R-:W-:Y:S02]  /*3bc0*/  SEL R18, R6, R17, !P3 ;  /* 0x0000001106127207 */ /* 0x000fe40005800000 */
[----:B------:R-:W-:-:S07]  /*3bd0*/  SEL R17, R17, R6, !P3 ;  /* 0x0000000611117207 */ /* 0x000fce0005800000 */
.L_x_55:
[----:B------:R-:W-:-:S08]  /*3be0*/  NOP ;  /* 0x0000000000007918 */ /* 0x000fd00000000000 */
[----:B------:R-:W0:-:S00]  /*3bf0*/  USETMAXREG.DEALLOC.CTAPOOL 0x28 ;  /* 0x00000028000079c8 */ /* 0x000e0000080e0500 */
[----:B0-----:R-:W-:-:S13]  /*3c00*/  ISETP.NE.AND P0, PT, R4, RZ, PT ;  /* 0x000000ff0400720c */ /* 0x001fda0003f05270 */
[----:B------:R-:W-:Y:S05]  /*3c10*/  @P0 EXIT ;  /* 0x000000000000094d */ /* 0x000fea0003800000 */
[----:B------:R-:W-:Y:S01]  /*3c20*/  LOP3.LUT P0, RZ, R10, 0xff, RZ, 0xc0, !PT ;  /* 0x000000ff0aff7812 */ /* 0x000fe2000780c0ff */
[----:B------:R-:W-:Y:S02]  /*3c30*/  IMAD.MOV.U32 R10, RZ, RZ, 0x1 ;  /* 0x00000001ff0a7424 */ /* 0x000fe400078e00ff */
[----:B------:R-:W-:-:S10]  /*3c40*/  IMAD.MOV.U32 R13, RZ, RZ, RZ ;  /* 0x000000ffff0d7224 */ /* 0x000fd400078e00ff */
[----:B------:R-:W-:Y:S05]  /*3c50*/  @!P0 BRA `(.L_x_58) ;  /* 0x0000000c001c8947 */ /* 0x000fea0003800000 */
[----:B------:R-:W0:Y:S01]  /*3c60*/  LDC R4, c[0x0][0x28c] ;  /* 0x0000a300ff047b82 */ /* 0x000e220000000800 */
[----:B------:R-:W-:Y:S01]  /*3c70*/  LOP3.LUT P0, RZ, R2, 0x1f, RZ, 0xc0, !PT ;  /* 0x0000001f02ff7812 */ /* 0x000fe2000780c0ff */
[----:B------:R-:W-:Y:S01]  /*3c80*/  ULDC UR5, c[0x0][0x658] ;  /* 0x0001960000057ab9 */ /* 0x000fe20000000800 */
[----:B------:R-:W-:Y:S01]  /*3c90*/  UMOV UR6, 0xffffffff ;  /* 0xffffffff00067882 */ /* 0x000fe20000000000 */
[----:B------:R-:W-:Y:S01]  /*3ca0*/  BSSY B0, `(.L_x_58) ;  /* 0x00000c2000007945 */ /* 0x000fe20003800000 */
[----:B------:R-:W-:Y:S01]  /*3cb0*/  USHF.L.U32 UR6, UR6, UR5, URZ ;  /* 0x0000000506067299 */ /* 0x000fe2000800063f */
[C---:B------:R-:W-:Y:S01]  /*3cc0*/  ISETP.NE.AND P2, PT, R3.reuse, RZ, PT ;  /* 0x000000ff0300720c */ /* 0x040fe20003f45270 */
[----:B------:R-:W-:Y:S01]  /*3cd0*/  IMAD.MOV.U32 R15, RZ, RZ, 0x1 ;  /* 0x00000001ff0f7424 */ /* 0x000fe200078e00ff */
[----:B------:R-:W-:Y:S01]  /*3ce0*/  ISETP.NE.OR P0, PT, R3, RZ, !P0 ;  /* 0x000000ff0300720c */ /* 0x000fe20004705670 */
[----:B------:R-:W-:Y:S01]  /*3cf0*/  IMAD.MOV.U32 R10, RZ, RZ, 0x1 ;  /* 0x00000001ff0a7424 */ /* 0x000fe200078e00ff */
[----:B------:R-:W-:Y:S01]  /*3d00*/  LOP3.LUT R16, R0, 0x2, RZ, 0xfc, !PT ;  /* 0x0000000200107812 */ /* 0x000fe200078efcff */
[----:B------:R-:W-:Y:S01]  /*3d10*/  IMAD.MOV.U32 R13, RZ, RZ, RZ ;  /* 0x000000ffff0d7224 */ /* 0x000fe200078e00ff */
[----:B------:R-:W-:Y:S01]  /*3d20*/  ULDC UR4, c[0x0][0x600] ;  /* 0x0001800000047ab9 */ /* 0x000fe20000000800 */
[----:B------:R-:W-:Y:S01]  /*3d30*/  UMOV UR7, 0x1 ;  /* 0x0000000100077882 */ /* 0x000fe20000000000 */
[----:B------:R-:W-:-:S02]  /*3d40*/  UIADD3 UR16, UR4, -0x1, URZ ;  /* 0xffffffff04107890 */ /* 0x000fc4000fffe03f */
[----:B------:R-:W-:Y:S02]  /*3d50*/  USHF.L.U32 UR18, UR7, UR5, URZ ;  /* 0x0000000507127299 */ /* 0x000fe4000800063f */
[----:B------:R-:W-:Y:S01]  /*3d60*/  ULOP3.LUT UR17, URZ, UR6, URZ, 0x33, !UPT ;  /* 0x000000063f117292 */ /* 0x000fe2000f8e333f */
[----:B------:R-:W-:Y:S01]  /*3d70*/  ULDC.64 UR22, c[0x0][0x198] ;  /* 0x0000660000167ab9 */ /* 0x000fe20000000a00 */
[----:B0-----:R-:W-:-:S05]  /*3d80*/  VIADD R4, R4, 0x7f ;  /* 0x0000007f04047836 */ /* 0x001fca0000000000 */
[----:B------:R-:W-:-:S04]  /*3d90*/  SHF.R.S32.HI R5, RZ, 0x1f, R4 ;  /* 0x0000001fff057819 */ /* 0x000fc80000011404 */
[----:B------:R-:W-:-:S04]  /*3da0*/  LEA.HI R5, R5, R4, RZ, 0x7 ;  /* 0x0000000405057211 */ /* 0x000fc800078f38ff */
[----:B------:R-:W-:-:S05]  /*3db0*/  SHF.R.S32.HI R12, RZ, 0x7, R5 ;  /* 0x00000007ff0c7819 */ /* 0x000fca0000011405 */
[----:B------:R-:W-:-:S07]  /*3dc0*/  VIADD R11, R12, 0x1 ;  /* 0x000000010c0b7836 */ /* 0x000fce0000000000 */
.L_x_70:
[----:B------:R-:W-:-:S03]  /*3dd0*/  UMOV UR4, 0xffffffff ;  /* 0xffffffff00047882 */ /* 0x000fc60000000000 */
[----:B------:R-:W-:Y:S05]  /*3de0*/  BRA.DIV UR4, `(.L_x_59) ;  /* 0x00000012045c7947 */ /* 0x000fea000b800000 */
[----:B------:R-:W-:-:S13]  /*3df0*/  ELECT P1, URZ, PT ;  /* 0x00000000003f782f */ /* 0x000fda0003820000 */
.L_x_86:
[----:B------:R-:W0:Y:S01]  /*3e00*/  LDC R2, c[0x0][0x28c] ;  /* 0x0000a300ff027b82 */ /* 0x000e220000000800 */
[----:B------:R-:W-:Y:S01]  /*3e10*/  BSSY B1, `(.L_x_60) ;  /* 0x0000037000017945 */ /* 0x000fe20003800000 */
[----:B0-----:R-:W-:-:S13]  /*3e20*/  ISETP.LT.OR P1, PT, R2, 0x1, !P1 ;  /* 0x000000010200780c */ /* 0x001fda0004f21670 */
[----:B------:R-:W-:Y:S05]  /*3e30*/  @P1 BRA `(.L_x_61) ;  /* 0x0000000000d01947 */ /* 0x000fea0003800000 */
[----:B------:R-:W-:Y:S02]  /*3e40*/  IMAD.SHL.U32 R18, R18, 0x8, RZ ;  /* 0x0000000812127824 */ /* 0x000fe400078e00ff */
[----:B------:R-:W-:Y:S02]  /*3e50*/  IMAD R17, R17, 0xc0, RZ ;  /* 0x000000c011117824 */ /* 0x000fe400078e02ff */
[----:B------:R-:W-:Y:S02]  /*3e60*/  IMAD.MOV.U32 R19, RZ, RZ, RZ ;  /* 0x000000ffff137224 */ /* 0x000fe400078e00ff */
[----:B------:R-:W-:Y:S02]  /*3e70*/  IMAD.MOV.U32 R2, RZ, RZ, R11 ;  /* 0x000000ffff027224 */ /* 0x000fe400078e000b */
[----:B------:R-:W-:Y:S02]  /*3e80*/  IMAD.MOV.U32 R3, RZ, RZ, R10 ;  /* 0x000000ffff037224 */ /* 0x000fe400078e000a */
[----:B------:R-:W-:-:S07]  /*3e90*/  IMAD.MOV.U32 R4, RZ, RZ, R13 ;  /* 0x000000ffff047224 */ /* 0x000fce00078e000d */
.L_x_65:
[----:B------:R-:W0:Y:S01]  /*3ea0*/  S2R R6, SR_CgaCtaId ;  /* 0x0000000000067919 */ /* 0x000e220000008800 */
[----:B------:R-:W-:-:S04]  /*3eb0*/  MOV R5, 0x400 ;  /* 0x0000040000057802 */ /* 0x000fc80000000f00 */
[----:B0-----:R-:W-:Y:S02]  /*3ec0*/  LEA R7, R6, R5, 0x18 ;  /* 0x0000000506077211 */ /* 0x001fe400078ec0ff */
[----:B------:R-:W-:Y:S01]  /*3ed0*/  SHF.L.U32 R5, R3, 0x1f, RZ ;  /* 0x0000001f03057819 */ /* 0x000fe200000006ff */
[----:B------:R-:W0:Y:S02]  /*3ee0*/  @!P2 LDC R6, c[0x0][0x500] ;  /* 0x00014000ff06ab82 */ /* 0x000e240000000800 */
[----:B------:R-:W-:-:S04]  /*3ef0*/  IMAD R20, R4, 0x8, R7 ;  /* 0x0000000804147824 */ /* 0x000fc800078e0207 */
[----:B------:R-:W1:Y:S02]  /*3f00*/  SYNCS.PHASECHK.TRANS64.TRYWAIT P1, [R20+URZ+0x48], R5 ;  /* 0x00004805140075a7 */ /* 0x000e64000802017f */
[----:B-1----:R-:W-:Y:S05]  /*3f10*/  @!P1 BRA `(.L_x_62) ;  /* 0x0000001000309947 */ /* 0x002fea0003800000 */
.L_x_87:
[----:B-1----:R-:W-:Y:S01]  /*3f20*/  PRMT R5, R16, 0x9910, RZ ;  /* 0x0000991010057816 */ /* 0x002fe200000000ff */
[----:B0-----:R0:W-:Y:S03]  /*3f30*/  @!P2 SYNCS.ARRIVE.TRANS64 RZ, [R20+URZ], R6 ;  /* 0x0000000614ffa9a7 */ /* 0x0011e6000800003f */
[----:B------:R-:W-:-:S13]  /*3f40*/  ISETP.NE.AND P1, PT, R5, 0x2, PT ;  /* 0x000000020500780c */ /* 0x000fda0003f25270 */
[----:B0-----:R-:W-:Y:S05]  /*3f50*/  @P1 BRA `(.L_x_63) ;  /* 0x0000000000041947 */ /* 0x001fea0003800000 */
[----:B------:R-:W-:Y:S01]  /*3f60*/  BPT.TRAP 0x1 ;  /* 0x000000040000795c */ /* 0x000fe20000300000 */
.L_x_63:
[----:B------:R-:W-:Y:S05]  /*3f70*/  @P0 BRA `(.L_x_64) ;  /* 0x0000000000040947 */ /* 0x000fea0003800000 */
[----:B------:R-:W-:Y:S01]  /*3f80*/  BPT.TRAP 0x1 ;  /* 0x000000040000795c */ /* 0x000fe20000300000 */
.L_x_64:
[--C-:B------:R-:W-:Y:S01]  /*3f90*/  IMAD R5, R4, 0x6000, R7.reuse ;  /* 0x0000600004057824 */ /* 0x100fe200078e0207 */
[----:B------:R-:W-:Y:S01]  /*3fa0*/  R2UR UR9, R20 ;  /* 0x00000000140972ca */ /* 0x000fe200000e0000 */
[----:B------:R-:W-:Y:S01]  /*3fb0*/  IMAD R7, R4, 0x400, R7 ;  /* 0x0000040004077824 */ /* 0x000fe200078e0207 */
[----:B------:R-:W-:Y:S01]  /*3fc0*/  UIADD3 UR4, UP0, UR22, 0xf0, URZ ;  /* 0x000000f016047890 */ /* 0x000fe2000ff1e03f */
[----:B------:R-:W-:Y:S01]  /*3fd0*/  VIADD R2, R2, 0xffffffff ;  /* 0xffffffff02027836 */ /* 0x000fe20000000000 */
[----:B------:R-:W-:Y:S01]  /*3fe0*/  R2UR UR5, R5 ;  /* 0x00000000050572ca */ /* 0x000fe200000e0000 */
[----:B------:R-:W-:Y:S01]  /*3ff0*/  UIADD3 UR24, UP1, UR22, 0x1f0, URZ ;  /* 0x000001f016187890 */ /* 0x000fe2000ff3e03f */
[----:B------:R-:W-:Y:S01]  /*4000*/  R2UR UR8, R7 ;  /* 0x00000000070872ca */ /* 0x000fe200000e0000 */
[----:B------:R-:W-:Y:S01]  /*4010*/  VIADD R4, R4, 0x1 ;  /* 0x0000000104047836 */ /* 0x000fe20000000000 */
[----:B------:R-:W-:Y:S01]  /*4020*/  R2UR UR11, R17 ;  /* 0x00000000110b72ca */ /* 0x000fe200000e0000 */
[----:B------:R-:W-:Y:S01]  /*4030*/  UIADD3.X UR25, URZ, UR23, URZ, UP1, !UPT ;  /* 0x000000173f197290 */ /* 0x000fe20008ffe43f */
[C---:B------:R-:W-:Y:S01]  /*4040*/  R2UR UR10, R19.reuse ;  /* 0x00000000130a72ca */ /* 0x040fe200000e0000 */
[----:B------:R-:W-:Y:S01]  /*4050*/  UMOV UR6, 0x0 ;  /* 0x0000000000067882 */ /* 0x000fe20000000000 */
[----:B------:R-:W-:Y:S01]  /*4060*/  R2UR UR12, R14 ;  /* 0x000000000e0c72ca */ /* 0x000fe200000e0000 */
[----:B------:R-:W-:Y:S01]  /*4070*/  UMOV UR7, 0x10000000 ;  /* 0x1000000000077882 */ /* 0x000fe20000000000 */
[----:B------:R-:W-:Y:S01]  /*4080*/  R2UR UR19, R18 ;  /* 0x00000000121372ca */ /* 0x000fe200000e0000 */
[----:B------:R-:W-:Y:S01]  /*4090*/  VIADD R19, R19, 0x80 ;  /* 0x0000008013137836 */ /* 0x000fe20000000000 */
[----:B------:R-:W-:Y:S01]  /*40a0*/  ISETP.GT.AND P4, PT, R2, 0x1, PT ;  /* 0x000000010200780c */ /* 0x000fe20003f84270 */
[----:B------:R-:W-:Y:S01]  /*40b0*/  UIADD3 UR14, UR5, 0x180, URZ ;  /* 0x00000180050e7890 */ /* 0x000fe2000fffe03f */
[----:B------:R-:W-:Y:S01]  /*40c0*/  ISETP.NE.AND P1, PT, R4, 0x9, PT ;  /* 0x000000090400780c */ /* 0x000fe20003f25270 */
[----:B------:R-:W-:-:S02]  /*40d0*/  UIADD3.X UR5, URZ, UR23, URZ, UP0, !UPT ;  /* 0x000000173f057290 */ /* 0x000fc400087fe43f */
[----:B------:R-:W-:Y:S01]  /*40e0*/  UIADD3 UR15, UR8, 0x36180, URZ ;  /* 0x00036180080f7890 */ /* 0x000fe2000fffe03f */
[----:B------:R-:W-:Y:S02]  /*40f0*/  SEL R6, RZ, 0x1, P1 ;  /* 0x00000001ff067807 */ /* 0x000fe40000800000 */
[----:B------:R-:W-:Y:S01]  /*4100*/  UMOV UR8, UR14 ;  /* 0x0000000e00087c82 */ /* 0x000fe20008000000 */
[----:B------:R-:W-:Y:S02]  /*4110*/  SEL R4, R4, RZ, P1 ;  /* 0x000000ff04047207 */ /* 0x000fe40000800000 */
[----:B------:R-:W-:Y:S01]  /*4120*/  LOP3.LUT R3, R3, R6, RZ, 0x3c, !PT ;  /* 0x0000000603037212 */ /* 0x000fe200078e3cff */
[----:B------:R0:W-:Y:S02]  /*4130*/  UTMALDG.3D [UR8], [UR4], desc[UR6] ;  /* 0x00000608040075b4 */ /* 0x0001e40008011000 */
[----:B0-----:R-:W-:Y:S01]  /*4140*/  UMOV UR8, UR15 ;  /* 0x0000000f00087c82 */ /* 0x001fe20008000000 */
[----:B------:R-:W-:-:S02]  /*4150*/  UMOV UR11, UR19 ;  /* 0x00000013000b7c82 */ /* 0x000fc40008000000 */
[----:B------:R0:W-:Y:S02]  /*4160*/  UTMALDG.3D [UR8], [UR24], desc[UR6] ;  /* 0x00000608180075b4 */ /* 0x0001e40008011000 */
[----:B0-----:R-:W-:Y:S05]  /*4170*/  @P4 BRA `(.L_x_65) ;  /* 0xfffffffc00484947 */ /* 0x001fea000383ffff */
.L_x_61:
[----:B------:R-:W-:Y:S05]  /*4180*/  BSYNC B1 ;  /* 0x0000000000017941 */ /* 0x000fea0003800000 */
.L_x_60:
[----:B------:R-:W-:Y:S01]  /*4190*/  LOP3.LUT P4, RZ, R15, 0xff, RZ, 0xc0, !PT ;  /* 0x000000ff0fff7812 */ /* 0x000fe2000788c0ff */
[----:B------:R-:W-:Y:S01]  /*41a0*/  IMAD.IADD R4, R12, 0x1, R13 ;  /* 0x000000010c047824 */ /* 0x000fe200078e020d */
[----:B------:R-:W-:Y:S01]  /*41b0*/  IADD3 R8, P5, R8, UR20, RZ ;  /* 0x0000001408087c10 */ /* 0x000fe2000ffbe0ff */
[----:B------:R-:W-:Y:S01]  /*41c0*/  ULDC.64 UR4, c[0x0][0x650] ;  /* 0x0001940000047ab9 */ /* 0x000fe20000000a00 */
[----:B------:R-:W-:Y:S01]  /*41d0*/  BSSY B1, `(.L_x_66) ;  /* 0x000006c000017945 */ /* 0x000fe20003800000 */
[----:B------:R-:W-:Y:S01]  /*41e0*/  IMAD.MOV.U32 R17, RZ, RZ, -0x1 ;  /* 0xffffffffff117424 */ /* 0x000fe200078e00ff */
[----:B------:R-:W-:Y:S01]  /*41f0*/  ISETP.GT.U32.AND P1, PT, R4, 0x8, PT ;  /* 0x000000080400780c */ /* 0x000fe20003f24070 */
[----:B------:R-:W-:Y:S01]  /*4200*/  IMAD.MOV.U32 R18, RZ, RZ, -0x1 ;  /* 0xffffffffff127424 */ /* 0x000fe200078e00ff */
[----:B------:R-:W-:Y:S01]  /*4210*/  IADD3.X R9, R9, UR13, RZ, P5, !PT ;  /* 0x0000000d09097c10 */ /* 0x000fe2000affe4ff */
[----:B------:R-:W-:Y:S01]  /*4220*/  IMAD.MOV.U32 R14, RZ, RZ, -0x1 ;  /* 0xffffffffff0e7424 */ /* 0x000fe200078e00ff */
[----:B------:R-:W-:-:S02]  /*4230*/  ISETP.LT.U32.AND P1, PT, R12, 0x9, P1 ;  /* 0x000000090c00780c */ /* 0x000fc40000f21070 */
[----:B------:R-:W-:Y:S01]  /*4240*/  PRMT R15, RZ, 0x7610, R15 ;  /* 0x00007610ff0f7816 */ /* 0x000fe2000000000f */
[----:B------:R-:W0:Y:S01]  /*4250*/  @P4 S2R R3, SR_CgaCtaId ;  /* 0x0000000000034919 */ /* 0x000e220000008800 */
[----:B------:R-:W-:-:S04]  /*4260*/  @P4 MOV R2, 0x400 ;  /* 0x0000040000024802 */ /* 0x000fc80000000f00 */
[----:B0-----:R-:W-:Y:S01]  /*4270*/  @P4 LEA R5, R3, R2, 0x18 ;  /* 0x0000000203054211 */ /* 0x001fe200078ec0ff */
[----:B------:R-:W-:-:S03]  /*4280*/  IMAD.WIDE.U32 R2, R4, 0x38e38e39, RZ ;  /* 0x38e38e3904027825 */ /* 0x000fc600078e00ff */
[----:B------:R0:W-:Y:S01]  /*4290*/  @P4 SYNCS.ARRIVE.TRANS64.A1T0 RZ, [R5+URZ+0xa8], RZ ;  /* 0x0000a8ff05ff49a7 */ /* 0x0001e2000810003f */
[----:B------:R-:W-:Y:S02]  /*42a0*/  ISETP.GE.U32.AND P4, PT, R12, 0x9, PT ;  /* 0x000000090c00780c */ /* 0x000fe40003f86070 */
[----:B------:R-:W-:Y:S02]  /*42b0*/  PRMT R2, RZ, 0x7610, R2 ;  /* 0x00007610ff027816 */ /* 0x000fe40000000002 */
[----:B0-----:R-:W-:Y:S02]  /*42c0*/  SHF.R.U32.HI R5, RZ, 0x1, R3 ;  /* 0x00000001ff057819 */ /* 0x001fe40000011603 */
[----:B------:R-:W-:Y:S02]  /*42d0*/  SEL R3, RZ, 0x1, !P1 ;  /* 0x00000001ff037807 */ /* 0x000fe40004800000 */
[----:B------:R-:W-:Y:S01]  /*42e0*/  ISETP.GE.U32.AND P1, PT, R8, UR4, PT ;  /* 0x0000000408007c0c */ /* 0x000fe2000bf26070 */
[----:B------:R-:W-:Y:S01]  /*42f0*/  IMAD R13, R5, -0x9, R4 ;  /* 0xfffffff7050d7824 */ /* 0x000fe200078e0204 */
[----:B------:R-:W-:-:S02]  /*4300*/  LOP3.LUT R10, R10, R3, RZ, 0x3c, !PT ;  /* 0x000000030a0a7212 */ /* 0x000fc400078e3cff */
[----:B------:R-:W-:Y:S02]  /*4310*/  ISETP.GE.U32.AND.EX P1, PT, R9, UR5, PT, P1 ;  /* 0x0000000509007c0c */ /* 0x000fe4000bf26110 */
[----:B------:R-:W-:-:S11]  /*4320*/  @P4 LOP3.LUT R10, R10, 0x1, R5, 0x78, !PT ;  /* 0x000000010a0a4812 */ /* 0x000fd600078e7805 */
[----:B------:R-:W-:Y:S05]  /*4330*/  @P1 BRA `(.L_x_67) ;  /* 0x0000000400541947 */ /* 0x000fea0003800000 */
[----:B------:R-:W-:Y:S01]  /*4340*/  ULDC.64 UR4, c[0x0][0x628] ;  /* 0x00018a0000047ab9 */ /* 0x000fe20000000a00 */
[----:B------:R-:W0:Y:S01]  /*4350*/  S2R R17, SR_CTAID.X ;  /* 0x0000000000117919 */ /* 0x000e220000002500 */
[----:B------:R-:W-:Y:S01]  /*4360*/  ISETP.NE.U32.AND P1, PT, RZ, UR4, PT ;  /* 0x00000004ff007c0c */ /* 0x000fe2000bf25070 */
[----:B------:R-:W-:Y:S01]  /*4370*/  ULDC UR7, c[0x0][0x630] ;  /* 0x00018c0000077ab9 */ /* 0x000fe20000000800 */
[----:B------:R-:W-:Y:S01]  /*4380*/  IMAD.MOV.U32 R2, RZ, RZ, R8 ;  /* 0x000000ffff027224 */ /* 0x000fe200078e0008 */
[----:B------:R-:W1:Y:S01]  /*4390*/  S2R R14, SR_CTAID.Y ;  /* 0x00000000000e7919 */ /* 0x000e620000002600 */
[----:B------:R-:W-:Y:S01]  /*43a0*/  ISETP.NE.AND.EX P1, PT, RZ, UR5, PT, P1 ;  /* 0x00000005ff007c0c */ /* 0x000fe2000bf25310 */
[----:B------:R-:W-:-:S12]  /*43b0*/  IMAD.MOV.U32 R3, RZ, RZ, R9 ;  /* 0x000000ffff037224 */ /* 0x000fd800078e0009 */
[----:B------:R-:W-:Y:S05]  /*43c0*/  @!P1 BRA `(.L_x_68) ;  /* 0x0000000000289947 */ /* 0x000fea0003800000 */
[----:B------:R-:W-:Y:S02]  /*43d0*/  ULDC UR6, c[0x0][0x634] ;  /* 0x00018d0000067ab9 */ /* 0x000fe40000000800 */
[----:B------:R-:W-:-:S05]  /*43e0*/  IADD3 R7, P1, R8, UR6, RZ ;  /* 0x0000000608077c10 */ /* 0x000fca000ff3e0ff */
[----:B------:R-:W-:-:S04]  /*43f0*/  IMAD.X R19, RZ, RZ, R9, P1 ;  /* 0x000000ffff137224 */ /* 0x000fc800008e0609 */
[----:B------:R-:W-:-:S04]  /*4400*/  IMAD.WIDE.U32 R4, R19, UR4, RZ ;  /* 0x0000000413047c25 */ /* 0x000fc8000f8e00ff */
[----:B------:R-:W-:-:S04]  /*4410*/  IMAD.WIDE.U32 R4, P1, R7, UR5, R4 ;  /* 0x0000000507047c25 */ /* 0x000fc8000f820004 */
[----:B------:R-:W-:-:S04]  /*4420*/  IMAD.WIDE.U32 R6, R7, UR4, RZ ;  /* 0x0000000407067c25 */ /* 0x000fc8000f8e00ff */
[----:B------:R-:W-:Y:S01]  /*4430*/  IMAD.X R3, RZ, RZ, RZ, P1 ;  /* 0x000000ffff037224 */ /* 0x000fe200008e06ff */
[----:B------:R-:W-:Y:S01]  /*4440*/  IADD3 RZ, P1, R7, R4, RZ ;  /* 0x0000000407ff7210 */ /* 0x000fe20007f3e0ff */
[----:B------:R-:W-:-:S04]  /*4450*/  IMAD.MOV.U32 R2, RZ, RZ, R5 ;  /* 0x000000ffff027224 */ /* 0x000fc800078e0005 */
[----:B------:R-:W-:-:S08]  /*4460*/  IMAD.WIDE.U32.X R2, R19, UR5, R2, P1 ;  /* 0x0000000513027c25 */ /* 0x000fd000088e0402 */
.L_x_68:
[--C-:B------:R-:W-:Y:S01]  /*4470*/  SHF.R.U64 R6, R2, UR7, R3.reuse ;  /* 0x0000000702067c19 */ /* 0x100fe20008001203 */
[----:B------:R-:W-:Y:S01]  /*4480*/  ULDC.64 UR4, c[0x0][0x620] ;  /* 0x0001880000047ab9 */ /* 0x000fe20000000a00 */
[----:B------:R-:W-:Y:S01]  /*4490*/  SHF.R.U32.HI R2, RZ, UR7, R3 ;  /* 0x00000007ff027c19 */ /* 0x000fe20008011603 */
[----:B------:R-:W-:Y:S01]  /*44a0*/  IMAD.MOV.U32 R3, RZ, RZ, R9 ;  /* 0x000000ffff037224 */ /* 0x000fe200078e0009 */
[----:B------:R-:W-:Y:S01]  /*44b0*/  IADD3 R5, P1, RZ, -R6, RZ ;  /* 0x80000006ff057210 */ /* 0x000fe20007f3e0ff */
[----:B------:R-:W2:Y:S01]  /*44c0*/  LDC R22, c[0x0][0x144] ;  /* 0x00005100ff167b82 */ /* 0x000ea20000000800 */
[----:B0-----:R-:W-:Y:S01]  /*44d0*/  I2FP.F32.U32 R7, R17 ;  /* 0x0000001100077245 */ /* 0x001fe20000201000 */
[----:B------:R-:W-:Y:S01]  /*44e0*/  ULDC.64 UR8, c[0x0][0x640] ;  /* 0x0001900000087ab9 */ /* 0x000fe20000000a00 */
[----:B------:R-:W-:Y:S01]  /*44f0*/  ULDC UR6, c[0x0][0x608] ;  /* 0x0001820000067ab9 */ /* 0x000fe20000000800 */
[----:B------:R-:W-:Y:S01]  /*4500*/  IMAD.X R2, RZ, RZ, ~R2, P1 ;  /* 0x000000ffff027224 */ /* 0x000fe200008e0e02 */
[----:B------:R-:W-:-:S03]  /*4510*/  ISETP.NE.U32.AND P1, PT, RZ, UR8, PT ;  /* 0x00000008ff007c0c */ /* 0x000fc6000bf25070 */
[----:B------:R-:W-:Y:S01]  /*4520*/  IMAD R4, R2, UR4, RZ ;  /* 0x0000000402047c24 */ /* 0x000fe2000f8e02ff */
[----:B------:R-:W0:Y:S01]  /*4530*/  LDC R19, c[0x0][0x148] ;  /* 0x00005200ff137b82 */ /* 0x000e220000000800 */
[----:B------:R-:W-:Y:S01]  /*4540*/  IMAD.MOV.U32 R2, RZ, RZ, R8 ;  /* 0x000000ffff027224 */ /* 0x000fe200078e0008 */
[----:B------:R-:W-:-:S03]  /*4550*/  ISETP.NE.AND.EX P1, PT, RZ, UR9, PT, P1 ;  /* 0x00000009ff007c0c */ /* 0x000fc6000bf25310 */
[----:B------:R-:W-:Y:S01]  /*4560*/  IMAD.WIDE.U32 R2, R5, UR4, R2 ;  /* 0x0000000405027c25 */ /* 0x000fe2000f8e0002 */
[----:B------:R-:W-:-:S03]  /*4570*/  ULDC UR4, c[0x0][0x150] ;  /* 0x0000540000047ab9 */ /* 0x000fc60000000800 */
[----:B------:R-:W-:Y:S02]  /*4580*/  IMAD R5, R5, UR5, R4 ;  /* 0x0000000505057c24 */ /* 0x000fe4000f8e0204 */
[----:B------:R-:W-:Y:S01]  /*4590*/  FMUL R4, R7, UR4 ;  /* 0x0000000407047c20 */ /* 0x000fe20008400000 */
[----:B------:R-:W-:Y:S01]  /*45a0*/  ULDC UR4, c[0x0][0x618] ;  /* 0x0001860000047ab9 */ /* 0x000fe20000000800 */
[----:B------:R-:W-:Y:S01]  /*45b0*/  ULDC UR5, c[0x0][0x154] ;  /* 0x0000550000057ab9 */ /* 0x000fe20000000800 */
[----:B------:R-:W-:-:S03]  /*45c0*/  IMAD.IADD R3, R3, 0x1, R5 ;  /* 0x0000000103037824 */ /* 0x000fc600078e0205 */
[----:B------:R-:W3:Y:S02]  /*45d0*/  F2I.U32.TRUNC.NTZ R4, R4 ;  /* 0x0000000400047305 */ /* 0x000ee4000020f000 */
[----:B------:R-:W-:Y:S02]  /*45e0*/  SHF.R.U64 R7, R2, UR4, R3 ;  /* 0x0000000402077c19 */ /* 0x000fe40008001203 */
[----:B-1----:R-:W-:-:S05]  /*45f0*/  I2FP.F32.U32 R2, R14 ;  /* 0x0000000e00027245 */ /* 0x002fca0000201000 */
[----:B------:R-:W-:Y:S01]  /*4600*/  FMUL R21, R2, UR5 ;  /* 0x0000000502157c20 */ /* 0x000fe20008400000 */
[----:B------:R-:W-:Y:S01]  /*4610*/  SHF.R.U32.HI R2, RZ, UR4, R3 ;  /* 0x00000004ff027c19 */ /* 0x000fe20008011603 */
[----:B------:R-:W-:-:S03]  /*4620*/  ULDC UR4, c[0x0][0x658] ;  /* 0x0001960000047ab9 */ /* 0x000fc60000000800 */
[--C-:B------:R-:W-:Y:S01]  /*4630*/  SHF.R.U64 R20, R7, UR6, R2.reuse ;  /* 0x0000000607147c19 */ /* 0x100fe20008001202 */
[----:B------:R-:W1:Y:S01]  /*4640*/  F2I.U32.TRUNC.NTZ R21, R21 ;  /* 0x0000001500157305 */ /* 0x000e62000020f000 */
[----:B------:R-:W-:Y:S01]  /*4650*/  SHF.R.U32.HI R3, RZ, UR6, R2 ;  /* 0x00000006ff037c19 */ /* 0x000fe20008011602 */
[----:B---3--:R-:W-:-:S03]  /*4660*/  IMAD.MOV R4, RZ, RZ, -R4 ;  /* 0x000000ffff047224 */ /* 0x008fc600078e0a04 */
[----:B------:R-:W-:Y:S01]  /*4670*/  SHF.R.U64 R18, R20, UR4, R3 ;  /* 0x0000000414127c19 */ /* 0x000fe20008001203 */
[----:B--2---:R-:W-:Y:S01]  /*4680*/  IMAD R17, R22, R4, R17 ;  /* 0x0000000416117224 */ /* 0x004fe200078e0211 */
[----:B------:R-:W-:-:S03]  /*4690*/  SHF.R.U32.HI R23, RZ, UR4, R3 ;  /* 0x00000004ff177c19 */ /* 0x000fc60008011603 */
[----:B------:R-:W-:Y:S02]  /*46a0*/  IMAD.MOV.U32 R2, RZ, RZ, R18 ;  /* 0x000000ffff027224 */ /* 0x000fe400078e0012 */
[----:B------:R-:W-:Y:S01]  /*46b0*/  IMAD.MOV.U32 R3, RZ, RZ, R23 ;  /* 0x000000ffff037224 */ /* 0x000fe200078e0017 */
[----:B------:R-:W-:Y:S06]  /*46c0*/  @!P1 BRA `(.L_x_69) ;  /* 0x0000000000289947 */ /* 0x000fec0003800000 */
[----:B------:R-:W-:Y:S02]  /*46d0*/  ULDC UR4, c[0x0][0x64c] ;  /* 0x0001930000047ab9 */ /* 0x000fe40000000800 */
[----:B------:R-:W-:-:S05]  /*46e0*/  IADD3 R3, P1, R18, UR4, RZ ;  /* 0x0000000412037c10 */ /* 0x000fca000ff3e0ff */
[----:B------:R-:W-:-:S04]  /*46f0*/  IMAD.X R23, RZ, RZ, R23, P1 ;  /* 0x000000ffff177224 */ /* 0x000fc800008e0617 */
[----:B------:R-:W-:-:S04]  /*4700*/  IMAD.WIDE.U32 R4, R23, UR8, RZ ;  /* 0x0000000817047c25 */ /* 0x000fc8000f8e00ff */
[----:B------:R-:W-:-:S04]  /*4710*/  IMAD.WIDE.U32 R4, P1, R3, UR9, R4 ;  /* 0x0000000903047c25 */ /* 0x000fc8000f820004 */
[----:B------:R-:W-:-:S04]  /*4720*/  IMAD.WIDE.U32 R2, R3, UR8, RZ ;  /* 0x0000000803027c25 */ /* 0x000fc8000f8e00ff */
[----:B------:R-:W-:Y:S01]  /*4730*/  IMAD.MOV.U32 R2, RZ, RZ, R5 ;  /* 0x000000ffff027224 */ /* 0x000fe200078e0005 */
[----:B------:R-:W-:Y:S01]  /*4740*/  IADD3 RZ, P4, R3, R4, RZ ;  /* 0x0000000403ff7210 */ /* 0x000fe20007f9e0ff */
[----:B------:R-:W-:-:S04]  /*4750*/  IMAD.X R3, RZ, RZ, RZ, P1 ;  /* 0x000000ffff037224 */ /* 0x000fc800008e06ff */
[----:B------:R-:W-:-:S08]  /*4760*/  IMAD.WIDE.U32.X R2, R23, UR9, R2, P4 ;  /* 0x0000000917027c25 */ /* 0x000fd0000a0e0402 */
.L_x_69:
[----:B------:R-:W-:Y:S01]  /*4770*/  ULDC UR4, c[0x0][0x648] ;  /* 0x0001920000047ab9 */ /* 0x000fe20000000800 */
[----:B------:R-:W-:Y:S01]  /*4780*/  LOP3.LUT R20, R20, UR17, RZ, 0xc0, !PT ;  /* 0x0000001114147c12 */ /* 0x000fe2000f8ec0ff */
[----:B-1----:R-:W-:Y:S01]  /*4790*/  IMAD.MOV R21, RZ, RZ, -R21 ;  /* 0x000000ffff157224 */ /* 0x002fe200078e0a15 */
[----:B------:R-:W-:Y:S01]  /*47a0*/  SHF.R.U64 R3, R2, UR4, R3 ;  /* 0x0000000402037c19 */ /* 0x000fe20008001203 */
[----:B------:R-:W-:Y:S01]  /*47b0*/  ULDC UR4, c[0x0][0x638] ;  /* 0x00018e0000047ab9 */ /* 0x000fe20000000800 */
[----:B------:R-:W-:Y:S01]  /*47c0*/  LOP3.LUT R7, R7, UR16, RZ, 0xc0, !PT ;  /* 0x0000001007077c12 */ /* 0x000fe2000f8ec0ff */
[----:B0-----:R-:W-:Y:S01]  /*47d0*/  @P3 IMAD R17, R19, R21, R14 ;  /* 0x0000001513113224 */ /* 0x001fe200078e020e */
[----:B------:R-:W-:Y:S01]  /*47e0*/  ULDC UR5, c[0x0][0x610] ;  /* 0x0001840000057ab9 */ /* 0x000fe20000000800 */
[----:B------:R-:W-:Y:S02]  /*47f0*/  IMAD.MOV R5, RZ, RZ, -R3 ;  /* 0x000000ffff057224 */ /* 0x000fe400078e0a03 */
[----:B------:R-:W-:-:S02]  /*4800*/  IMAD R20, R3, UR18, R20 ;  /* 0x0000001203147c24 */ /* 0x000fc4000f8e0214 */
[----:B------:R-:W-:Y:S01]  /*4810*/  IMAD R18, R5, UR4, R18 ;  /* 0x0000000405127c24 */ /* 0x000fe2000f8e0212 */
[----:B------:R-:W-:Y:S01]  /*4820*/  ULDC UR4, c[0x0][0x600] ;  /* 0x0001800000047ab9 */ /* 0x000fe20000000800 */
[----:B------:R-:W-:Y:S02]  /*4830*/  IMAD R17, R20, UR5, R17 ;  /* 0x0000000514117c24 */ /* 0x000fe4000f8e0211 */
[----:B------:R-:W-:Y:S02]  /*4840*/  IMAD R4, R18, UR4, R7 ;  /* 0x0000000412047c24 */ /* 0x000fe4000f8e0207 */
[----:B------:R-:W-:Y:S02]  /*4850*/  IMAD.MOV.U32 R2, RZ, RZ, 0x1 ;  /* 0x00000001ff027424 */ /* 0x000fe400078e00ff */
[----:B------:R-:W-:Y:S01]  /*4860*/  IMAD.MOV.U32 R14, RZ, RZ, R6 ;  /* 0x000000ffff0e7224 */ /* 0x000fe200078e0006 */
[----:B------:R-:W-:Y:S02]  /*4870*/  SEL R18, R4, R17, !P3 ;  /* 0x0000001104127207 */ /* 0x000fe40005800000 */
[----:B------:R-:W-:-:S07]  /*4880*/  SEL R17, R17, R4, !P3 ;  /* 0x0000000411117207 */ /* 0x000fce0005800000 */
.L_x_67:
[----:B------:R-:W-:Y:S05]  /*4890*/  BSYNC B1 ;  /* 0x0000000000017941 */ /* 0x000fea0003800000 */
.L_x_66:
[----:B------:R-:W-:-:S13]  /*48a0*/  LOP3.LUT P1, RZ, R2, 0xff, RZ, 0xc0, !PT ;  /* 0x000000ff02ff7812 */ /* 0x000fda000782c0ff */
[----:B------:R-:W-:Y:S05]  /*48b0*/  @P1 BRA `(.L_x_70) ;  /* 0xfffffff400441947 */ /* 0x000fea000383ffff */
[----:B------:R-:W-:Y:S05]  /*48c0*/  BSYNC B0 ;  /* 0x0000000000007941 */ /* 0x000fea0003800000 */
.L_x_58:
[----:B------:R-:W-:-:S03]  /*48d0*/  UMOV UR4, 0xffffffff ;  /* 0xffffffff00047882 */ /* 0x000fc60000000000 */
[----:B------:R-:W-:Y:S05]  /*48e0*/  BRA.DIV UR4, `(.L_x_71) ;  /* 0x0000000604d07947 */ /* 0x000fea000b800000 */
[----:B------:R-:W-:-:S13]  /*48f0*/  ELECT P0, URZ, PT ;  /* 0x00000000003f782f */ /* 0x000fda0003800000 */
.L_x_90:
[----:B------:R-:W-:Y:S04]  /*4900*/  BSSY B0, `(.L_x_72) ;  /* 0x0000058000007945 */ /* 0x000fe80003800000 */
[----:B------:R-:W-:Y:S05]  /*4910*/  @!P0 BRA `(.L_x_73) ;  /* 0x0000000400588947 */ /* 0x000fea0003800000 */
[----:B------:R-:W-:-:S04]  /*4920*/  LOP3.LUT R0, R0, 0x2, RZ, 0xfc, !PT ;  /* 0x0000000200007812 */ /* 0x000fc800078efcff */
[----:B------:R-:W-:-:S13]  /*4930*/  ISETP.NE.AND P0, PT, R0, 0x3, PT ;  /* 0x000000030000780c */ /* 0x000fda0003f05270 */
[----:B------:R-:W-:Y:S05]  /*4940*/  @!P0 BRA `(.L_x_74) ;  /* 0x0000000000048947 */ /* 0x000fea0003800000 */
[----:B------:R-:W-:Y:S01]  /*4950*/  BPT.TRAP 0x1 ;  /* 0x000000040000795c */ /* 0x000fe20000300000 */
.L_x_74:
[----:B------:R-:W0:Y:S01]  /*4960*/  S2R R3, SR_CgaCtaId ;  /* 0x0000000000037919 */ /* 0x000e220000008800 */
[----:B------:R-:W-:Y:S02]  /*4970*/  MOV R0, 0x400 ;  /* 0x0000040000007802 */ /* 0x000fe40000000f00 */
[----:B------:R-:W-:Y:S02]  /*4980*/  SHF.L.U32 R2, R10, 0x1f, RZ ;  /* 0x0000001f0a027819 */ /* 0x000fe400000006ff */
[----:B0-----:R-:W-:-:S05]  /*4990*/  LEA R0, R3, R0, 0x18 ;  /* 0x0000000003007211 */ /* 0x001fca00078ec0ff */
[----:B------:R-:W-:-:S04]  /*49a0*/  VIADD R0, R0, 0x48 ;  /* 0x0000004800007836 */ /* 0x000fc80000000000 */
[C---:B------:R-:W-:Y:S02]  /*49b0*/  IMAD R5, R13.reuse, 0x8, R0 ;  /* 0x000000080d057824 */ /* 0x040fe400078e0200 */
[----:B------:R-:W-:Y:S02]  /*49c0*/  VIADD R13, R13, 0x1 ;  /* 0x000000010d0d7836 */ /* 0x000fe40000000000 */
[----:B------:R-:W0:Y:S03]  /*49d0*/  SYNCS.PHASECHK.TRANS64.TRYWAIT P0, [R5+URZ], R2 ;  /* 0x00000002050075a7 */ /* 0x000e26000800017f */
[----:B------:R-:W-:-:S04]  /*49e0*/  ISETP.NE.AND P1, PT, R13, 0x9, PT ;  /* 0x000000090d00780c */ /* 0x000fc80003f25270 */
[----:B------:R-:W-:Y:S02]  /*49f0*/  SEL R3, RZ, 0x1, P1 ;  /* 0x00000001ff037807 */ /* 0x000fe40000800000 */
[----:B------:R-:W-:Y:S02]  /*4a00*/  SEL R13, R13, RZ, P1 ;  /* 0x000000ff0d0d7207 */ /* 0x000fe40000800000 */
[----:B------:R-:W-:-:S03]  /*4a10*/  LOP3.LUT R10, R10, R3, RZ, 0x3c, !PT ;  /* 0x000000030a0a7212 */ /* 0x000fc600078e3cff */
[----:B------:R-:W-:Y:S01]  /*4a20*/  IMAD R7, R13, 0x8, R0 ;  /* 0x000000080d077824 */ /* 0x000fe200078e0200 */
[----:B------:R-:W-:Y:S01]  /*4a30*/  SHF.L.U32 R4, R10, 0x1f, RZ ;  /* 0x0000001f0a047819 */ /* 0x000fe200000006ff */
[----:B0-----:R-:W-:Y:S06]  /*4a40*/  @!P0 BRA `(.L_x_75) ;  /* 0x00000004009c8947 */ /* 0x001fec0003800000 */
.L_x_91:
[----:B------:R-:W1:Y:S01]  /*4a50*/  SYNCS.PHASECHK.TRANS64.TRYWAIT P0, [R7+URZ], R4 ;  /* 0x00000004070075a7 */ /* 0x000e62000800017f */
[----:B0-----:R-:W-:-:S05]  /*4a60*/  VIADD R2, R13, 0x1 ;  /* 0x000000010d027836 */ /* 0x001fca0000000000 */
[----:B------:R-:W-:-:S04]  /*4a70*/  ISETP.NE.AND P1, PT, R2, 0x9, PT ;  /* 0x000000090200780c */ /* 0x000fc80003f25270 */
[----:B------:R-:W-:Y:S02]  /*4a80*/  SEL R3, RZ, 0x1, P1 ;  /* 0x00000001ff037807 */ /* 0x000fe40000800000 */
[----:B------:R-:W-:Y:S02]  /*4a90*/  SEL R9, R2, RZ, P1 ;  /* 0x000000ff02097207 */ /* 0x000fe40000800000 */
[----:B------:R-:W-:-:S03]  /*4aa0*/  LOP3.LUT R10, R10, R3, RZ, 0x3c, !PT ;  /* 0x000000030a0a7212 */ /* 0x000fc600078e3cff */
[----:B------:R-:W-:Y:S01]  /*4ab0*/  IMAD R6, R9, 0x8, R0 ;  /* 0x0000000809067824 */ /* 0x000fe200078e0200 */
[----:B------:R-:W-:Y:S01]  /*4ac0*/  SHF.L.U32 R5, R10, 0x1f, RZ ;  /* 0x0000001f0a057819 */ /* 0x000fe200000006ff */
[----:B-1----:R-:W-:Y:S06]  /*4ad0*/  @!P0 BRA `(.L_x_76) ;  /* 0x00000004008c8947 */ /* 0x002fec0003800000 */
.L_x_92:
[----:B------:R-:W1:Y:S01]  /*4ae0*/  SYNCS.PHASECHK.TRANS64.TRYWAIT P0, [R6+URZ], R5 ;  /* 0x00000005060075a7 */ /* 0x000e62000800017f */
[----:B------:R-:W-:-:S05]  /*4af0*/  VIADD R2, R9, 0x1 ;  /* 0x0000000109027836 */ /* 0x000fca0000000000 */
[----:B------:R-:W-:-:S04]  /*4b00*/  ISETP.NE.AND P1, PT, R2, 0x9, PT ;  /* 0x000000090200780c */ /* 0x000fc80003f25270 */
[----:B------:R-:W-:Y:S02]  /*4b10*/  SEL R3, RZ, 0x1, P1 ;  /* 0x00000001ff037807 */ /* 0x000fe40000800000 */
[----:B0-----:R-:W-:Y:S02]  /*4b20*/  SEL R7, R2, RZ, P1 ;  /* 0x000000ff02077207 */ /* 0x001fe40000800000 */
[----:B------:R-:W-:-:S03]  /*4b30*/  LOP3.LUT R10, R10, R3, RZ, 0x3c, !PT ;  /* 0x000000030a0a7212 */ /* 0x000fc600078e3cff */
[----:B------:R-:W-:Y:S01]  /*4b40*/  IMAD R9, R7, 0x8, R0 ;  /* 0x0000000807097824 */ /* 0x000fe200078e0200 */
[----:B------:R-:W-:Y:S01]  /*4b50*/  SHF.L.U32 R4, R10, 0x1f, RZ ;  /* 0x0000001f0a047819 */ /* 0x000fe200000006ff */
[----:B-1----:R-:W-:Y:S06]  /*4b60*/  @!P0 BRA `(.L_x_77) ;  /* 0x00000004007c8947 */ /* 0x002fec0003800000 */
.L_x_93:
[----:B------:R-:W1:Y:S01]  /*4b70*/  SYNCS.PHASECHK.TRANS64.TRYWAIT P0, [R9+URZ], R4 ;  /* 0x00000004090075a7 */ /* 0x000e62000800017f */
[----:B------:R-:W-:-:S05]  /*4b80*/  VIADD R2, R7, 0x1 ;  /* 0x0000000107027836 */ /* 0x000fca0000000000 */
[----:B------:R-:W-:-:S04]  /*4b90*/  ISETP.NE.AND P1, PT, R2, 0x9, PT ;  /* 0x000000090200780c */ /* 0x000fc80003f25270 */
[----:B------:R-:W-:Y:S02]  /*4ba0*/  SEL R3, RZ, 0x1, P1 ;  /* 0x00000001ff037807 */ /* 0x000fe40000800000 */
[----:B------:R-:W-:Y:S02]  /*4bb0*/  SEL R7, R2, RZ, P1 ;  /* 0x000000ff02077207 */ /* 0x000fe40000800000 */
[----:B------:R-:W-:-:S03]  /*4bc0*/  LOP3.LUT R10, R10, R3, RZ, 0x3c, !PT ;  /* 0x000000030a0a7212 */ /* 0x000fc600078e3cff */
[----:B0-----:R-:W-:Y:S01]  /*4bd0*/  IMAD R6, R7, 0x8, R0 ;  /* 0x0000000807067824 */ /* 0x001fe200078e0200 */
[----:B------:R-:W-:Y:S01]  /*4be0*/  SHF.L.U32 R5, R10, 0x1f, RZ ;  /* 0x0000001f0a057819 */ /* 0x000fe200000006ff */
[----:B-1----:R-:W-:Y:S06]  /*4bf0*/  @!P0 BRA `(.L_x_78) ;  /* 0x00000004006c8947 */ /* 0x002fec0003800000 */
.L_x_94:
        /* <DEDUP_REMOVED lines=9> */
.L_x_95:
[----:B------:R-:W1:Y:S01]  /*4c90*/  SYNCS.PHASECHK.TRANS64.TRYWAIT P0, [R9+URZ], R4 ;  /* 0x00000004090075a7 */ /* 0x000e62000800017f */
[----:B------:R-:W-:-:S05]  /*4ca0*/  VIADD R2, R7, 0x1 ;  /* 0x0000000107027836 */ /* 0x000fca0000000000 */
[----:B------:R-:W-:-:S04]  /*4cb0*/  ISETP.NE.AND P1, PT, R2, 0x9, PT ;  /* 0x000000090200780c */ /* 0x000fc80003f25270 */
[----:B------:R-:W-:Y:S02]  /*4cc0*/  SEL R3, RZ, 0x1, P1 ;  /* 0x00000001ff037807 */ /* 0x000fe40000800000 */
[----:B------:R-:W-:Y:S02]  /*4cd0*/  SEL R7, R2, RZ, P1 ;  /* 0x000000ff02077207 */ /* 0x000fe40000800000 */
[----:B------:R-:W-:-:S03]  /*4ce0*/  LOP3.LUT R10, R10, R3, RZ, 0x3c, !PT ;  /* 0x000000030a0a7212 */ /* 0x000fc600078e3cff */
[----:B------:R-:W-:Y:S01]  /*4cf0*/  IMAD R8, R7, 0x8, R0 ;  /* 0x0000000807087824 */ /* 0x000fe200078e0200 */
[----:B0-----:R-:W-:Y:S01]  /*4d00*/  SHF.L.U32 R5, R10, 0x1f, RZ ;  /* 0x0000001f0a057819 */ /* 0x001fe200000006ff */
[----:B-1----:R-:W-:Y:S06]  /*4d10*/  @!P0 BRA `(.L_x_80) ;  /* 0x00000004004c8947 */ /* 0x002fec0003800000 */
.L_x_96:
[----:B------:R-:W1:Y:S01]  /*4d20*/  SYNCS.PHASECHK.TRANS64.TRYWAIT P0, [R8+URZ], R5 ;  /* 0x00000005080075a7 */ /* 0x000e62000800017f */
[----:B------:R-:W-:-:S05]  /*4d30*/  VIADD R2, R7, 0x1 ;  /* 0x0000000107027836 */ /* 0x000fca0000000000 */
[----:B------:R-:W-:-:S04]  /*4d40*/  ISETP.NE.AND P1, PT, R2, 0x9, PT ;  /* 0x000000090200780c */ /* 0x000fc80003f25270 */
[----:B------:R-:W-:Y:S02]  /*4d50*/  SEL R3, RZ, 0x1, P1 ;  /* 0x00000001ff037807 */ /* 0x000fe40000800000 */
[----:B------:R-:W-:Y:S02]  /*4d60*/  SEL R7, R2, RZ, P1 ;  /* 0x000000ff02077207 */ /* 0x000fe40000800000 */
[----:B0-----:R-:W-:-:S03]  /*4d70*/  LOP3.LUT R9, R10, R3, RZ, 0x3c, !PT ;  /* 0x000000030a097212 */ /* 0x001fc600078e3cff */
[----:B------:R-:W-:Y:S01]  /*4d80*/  IMAD R11, R7, 0x8, R0 ;  /* 0x00000008070b7824 */ /* 0x000fe200078e0200 */
[----:B------:R-:W-:Y:S01]  /*4d90*/  SHF.L.U32 R6, R9, 0x1f, RZ ;  /* 0x0000001f09067819 */ /* 0x000fe200000006ff */
[----:B-1----:R-:W-:Y:S06]  /*4da0*/  @!P0 BRA `(.L_x_81) ;  /* 0x00000004003c8947 */ /* 0x002fec0003800000 */
.L_x_97:
[----:B------:R-:W1:Y:S01]  /*4db0*/  SYNCS.PHASECHK.TRANS64.TRYWAIT P0, [R11+URZ], R6 ;  /* 0x000000060b0075a7 */ /* 0x000e62000800017f */
[----:B------:R-:W-:-:S05]  /*4dc0*/  VIADD R2, R7, 0x1 ;  /* 0x0000000107027836 */ /* 0x000fca0000000000 */
[----:B------:R-:W-:-:S04]  /*4dd0*/  ISETP.NE.AND P1, PT, R2, 0x9, PT ;  /* 0x000000090200780c */ /* 0x000fc80003f25270 */
[----:B------:R-:W-:Y:S02]  /*4de0*/  SEL R4, RZ, 0x1, P1 ;  /* 0x00000001ff047807 */ /* 0x000fe40000800000 */
[----:B------:R-:W-:Y:S02]  /*4df0*/  SEL R3, R2, RZ, P1 ;  /* 0x000000ff02037207 */ /* 0x000fe40000800000 */
[----:B------:R-:W-:Y:S01]  /*4e00*/  LOP3.LUT R4, R9, R4, RZ, 0x3c, !PT ;  /* 0x0000000409047212 */ /* 0x000fe200078e3cff */
[----:B-1----:R-:W-:Y:S06]  /*4e10*/  @!P0 BRA `(.L_x_82) ;  /* 0x0000000400348947 */ /* 0x002fec0003800000 */
.L_x_98:
[----:B------:R-:W-:Y:S01]  /*4e20*/  IMAD R3, R3, 0x8, R0 ;  /* 0x0000000803037824 */ /* 0x000fe200078e0200 */
[----:B------:R-:W-:-:S07]  /*4e30*/  SHF.L.U32 R0, R4, 0x1f, RZ ;  /* 0x0000001f04007819 */ /* 0x000fce00000006ff */
.L_x_83:
[----:B--2---:R2:W3:Y:S02]  /*4e40*/  SYNCS.PHASECHK.TRANS64.TRYWAIT P0, [R3+URZ], R0 ;  /* 0x00000000030075a7 */ /* 0x0044e4000800017f */
[----:B---3--:R-:W-:Y:S05]  /*4e50*/  @!P0 NANOSLEEP.SYNCS 0x989680 ;  /* 0x009896800000895d */ /* 0x008fea0003900000 */
[----:B------:R-:W3:Y:S02]  /*4e60*/  @!P0 SYNCS.PHASECHK.TRANS64 P0, [R3+URZ], R0 ;  /* 0x00000000030085a7 */ /* 0x000ee4000800007f */
[----:B---3--:R-:W-:Y:S05]  /*4e70*/  @!P0 BRA `(.L_x_83) ;  /* 0xfffffffc00f08947 */ /* 0x008fea000383ffff */
.L_x_73:
[----:B------:R-:W-:Y:S05]  /*4e80*/  BSYNC B0 ;  /* 0x0000000000007941 */ /* 0x000fea0003800000 */
.L_x_72:
[----:B------:R-:W-:Y:S05]  /*4e90*/  EXIT ;  /* 0x000000000000794d */ /* 0x000fea0003800000 */
.L_x_18:
[----:B-1----:R-:W-:-:S04]  /*4ea0*/  IMAD.U32 R3, RZ, RZ, UR6 ;  /* 0x00000006ff037e24 */ /* 0x002fc8000f8e00ff */
[----:B------:R1:W4:Y:S03]  /*4eb0*/  SYNCS.PHASECHK.TRANS64.TRYWAIT P0, [R3+URZ], R2 ;  /* 0x00000002030075a7 */ /* 0x000326000800017f */
[----:B----4-:R-:W-:Y:S05]  /*4ec0*/  @!P0 NANOSLEEP.SYNCS 0x989680 ;  /* 0x009896800000895d */ /* 0x010fea0003900000 */
[----:B------:R-:W4:Y:S02]  /*4ed0*/  @!P0 SYNCS.PHASECHK.TRANS64 P0, [R3+URZ], R2 ;  /* 0x00000002030085a7 */ /* 0x000f24000800007f */
[----:B----4-:R-:W-:Y:S05]  /*4ee0*/  @!P0 BRA `(.L_x_18) ;  /* 0xfffffffc00ec8947 */ /* 0x010fea000383ffff */
[----:B------:R-:W-:Y:S05]  /*4ef0*/  BRA `(.L_x_17) ;  /* 0xffffffc4007c7947 */ /* 0x000fea000383ffff */
.L_x_24:
[----:B-1----:R-:W-:-:S04]  /*4f00*/  IMAD.U32 R12, RZ, RZ, UR16 ;  /* 0x00000010ff0c7e24 */ /* 0x002fc8000f8e00ff */
[----:B------:R1:W4:Y:S03]  /*4f10*/  SYNCS.PHASECHK.TRANS64.TRYWAIT P0, [R12+URZ], R3 ;  /* 0x000000030c0075a7 */ /* 0x000326000800017f */
[----:B----4-:R-:W-:Y:S05]  /*4f20*/  @!P0 NANOSLEEP.SYNCS 0x989680 ;  /* 0x009896800000895d */ /* 0x010fea0003900000 */
[----:B------:R-:W4:Y:S02]  /*4f30*/  @!P0 SYNCS.PHASECHK.TRANS64 P0, [R12+URZ], R3 ;  /* 0x000000030c0085a7 */ /* 0x000f24000800007f */
[----:B----4-:R-:W-:Y:S05]  /*4f40*/  @!P0 BRA `(.L_x_24) ;  /* 0xfffffffc00ec8947 */ /* 0x010fea000383ffff */
[----:B------:R-:W-:Y:S05]  /*4f50*/  BRA `(.L_x_23) ;  /* 0xffffffc800d07947 */ /* 0x000fea000383ffff */
.L_x_59:
[----:B------:R-:W-:Y:S01]  /*4f60*/  BSSY B1, `(.L_x_84) ;  /* 0x0000006000017945 */ /* 0x000fe20003800000 */
[----:B------:R-:W-:-:S07]  /*4f70*/  IMAD.MOV.U32 R2, RZ, RZ, -0x1 ;  /* 0xffffffffff027424 */ /* 0x000fce00078e00ff */
[----:B------:R-:W-:Y:S05]  /*4f80*/  WARPSYNC.COLLECTIVE R2, `(.L_x_85) ;  /* 0x00000000020c7348 */ /* 0x000fea0003c00000 */
[----:B------:R-:W-:Y:S02]  /*4f90*/  ELECT P1, UR62, PT ;  /* 0x00000000003e782f */ /* 0x000fe40003820000 */
[----:B------:R-:W-:Y:S01]  /*4fa0*/  MOV R2, UR62 ;  /* 0x0000003e00027c02 */ /* 0x000fe20008000f00 */
[----:B------:R-:W-:Y:S10]  /*4fb0*/  ENDCOLLECTIVE ;  /* 0x000000000000791b */ /* 0x000ff40003800000 */
.L_x_85:
[----:B------:R-:W-:Y:S05]  /*4fc0*/  BSYNC B1 ;  /* 0x0000000000017941 */ /* 0x000fea0003800000 */
.L_x_84:
[----:B------:R-:W-:Y:S05]  /*4fd0*/  BRA `(.L_x_86) ;  /* 0xffffffec00887947 */ /* 0x000fea000383ffff */
.L_x_62:
[----:B-1----:R1:W2:Y:S02]  /*4fe0*/  SYNCS.PHASECHK.TRANS64.TRYWAIT P1, [R20+URZ+0x48], R5 ;  /* 0x00004805140075a7 */ /* 0x0022a4000802017f */
[----:B--2---:R-:W-:Y:S05]  /*4ff0*/  @!P1 NANOSLEEP.SYNCS 0x989680 ;  /* 0x009896800000995d */ /* 0x004fea0003900000 */
[----:B------:R-:W2:Y:S02]  /*5000*/  @!P1 SYNCS.PHASECHK.TRANS64 P1, [R20+URZ+0x48], R5 ;  /* 0x00004805140095a7 */ /* 0x000ea4000802007f */
[----:B--2---:R-:W-:Y:S05]  /*5010*/  @!P1 BRA `(.L_x_62) ;  /* 0xfffffffc00f09947 */ /* 0x004fea000383ffff */
[----:B------:R-:W-:Y:S05]  /*5020*/  BRA `(.L_x_87) ;  /* 0xffffffec00bc7947 */ /* 0x000fea000383ffff */
.L_x_71:
[----:B------:R-:W-:Y:S01]  /*5030*/  BSSY B0, `(.L_x_88) ;  /* 0x0000006000007945 */ /* 0x000fe20003800000 */
[----:B------:R-:W-:-:S07]  /*5040*/  IMAD.MOV.U32 R2, RZ, RZ, -0x1 ;  /* 0xffffffffff027424 */ /* 0x000fce00078e00ff */
[----:B------:R-:W-:Y:S05]  /*5050*/  WARPSYNC.COLLECTIVE R2, `(.L_x_89) ;  /* 0x00000000020c7348 */ /* 0x000fea0003c00000 */
[----:B------:R-:W-:Y:S02]  /*5060*/  ELECT P1, UR62, PT ;  /* 0x00000000003e782f */ /* 0x000fe40003820000 */
[----:B------:R-:W-:Y:S01]  /*5070*/  MOV R2, UR62 ;  /* 0x0000003e00027c02 */ /* 0x000fe20008000f00 */
[----:B------:R-:W-:Y:S10]  /*5080*/  ENDCOLLECTIVE ;  /* 0x000000000000791b */ /* 0x000ff40003800000 */
.L_x_89:
[----:B------:R-:W-:Y:S05]  /*5090*/  BSYNC B0 ;  /* 0x0000000000007941 */ /* 0x000fea0003800000 */
.L_x_88:
[----:B------:R-:W-:Y:S01]  /*50a0*/  PLOP3.LUT P0, PT, P1, PT, PT, 0x80, 0x0 ;  /* 0x000000000000781c */ /* 0x000fe20000f0f070 */
[----:B------:R-:W-:-:S12]  /*50b0*/  BRA `(.L_x_90) ;  /* 0xfffffff800107947 */ /* 0x000fd8000383ffff */
.L_x_75:
[----:B0-----:R0:W1:Y:S02]  /*50c0*/  SYNCS.PHASECHK.TRANS64.TRYWAIT P0, [R5+URZ], R2 ;  /* 0x00000002050075a7 */ /* 0x001064000800017f */
[----:B-1----:R-:W-:Y:S05]  /*50d0*/  @!P0 NANOSLEEP.SYNCS 0x989680 ;  /* 0x009896800000895d */ /* 0x002fea0003900000 */
[----:B------:R-:W1:Y:S02]  /*50e0*/  @!P0 SYNCS.PHASECHK.TRANS64 P0, [R5+URZ], R2 ;  /* 0x00000002050085a7 */ /* 0x000e64000800007f */
[----:B-1----:R-:W-:Y:S05]  /*50f0*/  @!P0 BRA `(.L_x_75) ;  /* 0xfffffffc00f08947 */ /* 0x002fea000383ffff */
[----:B------:R-:W-:Y:S05]  /*5100*/  BRA `(.L_x_91) ;  /* 0xfffffff800507947 */ /* 0x000fea000383ffff */
.L_x_76:
[----:B0-----:R0:W1:Y:S02]  /*5110*/  SYNCS.PHASECHK.TRANS64.TRYWAIT P0, [R7+URZ], R4 ;  /* 0x00000004070075a7 */ /* 0x001064000800017f */
[----:B-1----:R-:W-:Y:S05]  /*5120*/  @!P0 NANOSLEEP.SYNCS 0x989680 ;  /* 0x009896800000895d */ /* 0x002fea0003900000 */
[----:B------:R-:W1:Y:S02]  /*5130*/  @!P0 SYNCS.PHASECHK.TRANS64 P0, [R7+URZ], R4 ;  /* 0x00000004070085a7 */ /* 0x000e64000800007f */
[----:B-1----:R-:W-:Y:S05]  /*5140*/  @!P0 BRA `(.L_x_76) ;  /* 0xfffffffc00f08947 */ /* 0x002fea000383ffff */
[----:B------:R-:W-:Y:S05]  /*5150*/  BRA `(.L_x_92) ;  /* 0xfffffff800607947 */ /* 0x000fea000383ffff */
.L_x_77:
[----:B0-----:R0:W1:Y:S02]  /*5160*/  SYNCS.PHASECHK.TRANS64.TRYWAIT P0, [R6+URZ], R5 ;  /* 0x00000005060075a7 */ /* 0x001064000800017f */
[----:B-1----:R-:W-:Y:S05]  /*5170*/  @!P0 NANOSLEEP.SYNCS 0x989680 ;  /* 0x009896800000895d */ /* 0x002fea0003900000 */
[----:B------:R-:W1:Y:S02]  /*5180*/  @!P0 SYNCS.PHASECHK.TRANS64 P0, [R6+URZ], R5 ;  /* 0x00000005060085a7 */ /* 0x000e64000800007f */
[----:B-1----:R-:W-:Y:S05]  /*5190*/  @!P0 BRA `(.L_x_77) ;  /* 0xfffffffc00f08947 */ /* 0x002fea000383ffff */
[----:B------:R-:W-:Y:S05]  /*51a0*/  BRA `(.L_x_93) ;  /* 0xfffffff800707947 */ /* 0x000fea000383ffff */
.L_x_78:
[----:B0-----:R0:W1:Y:S02]  /*51b0*/  SYNCS.PHASECHK.TRANS64.TRYWAIT P0, [R9+URZ], R4 ;  /* 0x00000004090075a7 */ /* 0x001064000800017f */
[----:B-1----:R-:W-:Y:S05]  /*51c0*/  @!P0 NANOSLEEP.SYNCS 0x989680 ;  /* 0x009896800000895d */ /* 0x002fea0003900000 */
[----:B------:R-:W1:Y:S02]  /*51d0*/  @!P0 SYNCS.PHASECHK.TRANS64 P0, [R9+URZ], R4 ;  /* 0x00000004090085a7 */ /* 0x000e64000800007f */
[----:B-1----:R-:W-:Y:S05]  /*51e0*/  @!P0 BRA `(.L_x_78) ;  /* 0xfffffffc00f08947 */ /* 0x002fea000383ffff */
[----:B------:R-:W-:Y:S05]  /*51f0*/  BRA `(.L_x_94) ;  /* 0xfffffff800807947 */ /* 0x000fea000383ffff */
.L_x_79:
[----:B0-----:R0:W1:Y:S02]  /*5200*/  SYNCS.PHASECHK.TRANS64.TRYWAIT P0, [R6+URZ], R5 ;  /* 0x00000005060075a7 */ /* 0x001064000800017f */
[----:B-1----:R-:W-:Y:S05]  /*5210*/  @!P0 NANOSLEEP.SYNCS 0x989680 ;  /* 0x009896800000895d */ /* 0x002fea0003900000 */
[----:B------:R-:W1:Y:S02]  /*5220*/  @!P0 SYNCS.PHASECHK.TRANS64 P0, [R6+URZ], R5 ;  /* 0x00000005060085a7 */ /* 0x000e64000800007f */
[----:B-1----:R-:W-:Y:S05]  /*5230*/  @!P0 BRA `(.L_x_79) ;  /* 0xfffffffc00f08947 */ /* 0x002fea000383ffff */
[----:B------:R-:W-:Y:S05]  /*5240*/  BRA `(.L_x_95) ;  /* 0xfffffff800907947 */ /* 0x000fea000383ffff */
.L_x_80:
[----:B0-----:R0:W1:Y:S02]  /*5250*/  SYNCS.PHASECHK.TRANS64.TRYWAIT P0, [R9+URZ], R4 ;  /* 0x00000004090075a7 */ /* 0x001064000800017f */
[----:B-1----:R-:W-:Y:S05]  /*5260*/  @!P0 NANOSLEEP.SYNCS 0x989680 ;  /* 0x009896800000895d */ /* 0x002fea0003900000 */
[----:B------:R-:W1:Y:S02]  /*5270*/  @!P0 SYNCS.PHASECHK.TRANS64 P0, [R9+URZ], R4 ;  /* 0x00000004090085a7 */ /* 0x000e64000800007f */
[----:B-1----:R-:W-:Y:S05]  /*5280*/  @!P0 BRA `(.L_x_80) ;  /* 0xfffffffc00f08947 */ /* 0x002fea000383ffff */
[----:B------:R-:W-:Y:S05]  /*5290*/  BRA `(.L_x_96) ;  /* 0xfffffff800a07947 */ /* 0x000fea000383ffff */
.L_x_81:
[----:B0-----:R0:W1:Y:S02]  /*52a0*/  SYNCS.PHASECHK.TRANS64.TRYWAIT P0, [R8+URZ], R5 ;  /* 0x00000005080075a7 */ /* 0x001064000800017f */
[----:B-1----:R-:W-:Y:S05]  /*52b0*/  @!P0 NANOSLEEP.SYNCS 0x989680 ;  /* 0x009896800000895d */ /* 0x002fea0003900000 */
[----:B------:R-:W1:Y:S02]  /*52c0*/  @!P0 SYNCS.PHASECHK.TRANS64 P0, [R8+URZ], R5 ;  /* 0x00000005080085a7 */ /* 0x000e64000800007f */
[----:B-1----:R-:W-:Y:S05]  /*52d0*/  @!P0 BRA `(.L_x_81) ;  /* 0xfffffffc00f08947 */ /* 0x002fea000383ffff */
[----:B------:R-:W-:Y:S05]  /*52e0*/  BRA `(.L_x_97) ;  /* 0xfffffff800b07947 */ /* 0x000fea000383ffff */
.L_x_82:
[----:B-1----:R1:W2:Y:S02]  /*52f0*/  SYNCS.PHASECHK.TRANS64.TRYWAIT P0, [R11+URZ], R6 ;  /* 0x000000060b0075a7 */ /* 0x0022a4000800017f */
[----:B--2---:R-:W-:Y:S05]  /*5300*/  @!P0 NANOSLEEP.SYNCS 0x989680 ;  /* 0x009896800000895d */ /* 0x004fea0003900000 */
[----:B------:R-:W2:Y:S02]  /*5310*/  @!P0 SYNCS.PHASECHK.TRANS64 P0, [R11+URZ], R6 ;  /* 0x000000060b0085a7 */ /* 0x000ea4000800007f */
[----:B--2---:R-:W-:Y:S05]  /*5320*/  @!P0 BRA `(.L_x_82) ;  /* 0xfffffffc00f08947 */ /* 0x004fea000383ffff */
[----:B------:R-:W-:Y:S05]  /*5330*/  BRA `(.L_x_98) ;  /* 0xfffffff800b87947 */ /* 0x000fea000383ffff */
.L_x_99:
[----:B------:R-:W-:-:S00]  /*5340*/  BRA `(.L_x_99) ;  /* 0xfffffffc00fc7947 */ /* 0x000fc0000383ffff */
[----:B------:R-:W-:-:S00]  /*5350*/  NOP ;  /* 0x0000000000007918 */ /* 0x000fc00000000000 */
        /* <DEDUP_REMOVED lines=10> */
.L_x_100:


//--------------------- .nv.shared._ZN7cutlass13device_kernelINS_4gemm6kernel13GemmUniversalIN4cute5tupleIJiiiiEEENS1_10collective13CollectiveMmaINS1_37MainloopSm90TmaGmmaWarpSpecializedFP8ILi9ENS5_IJNS4_1CILi1EEESB_SB_EEENS1_35KernelTmaWarpSpecializedCooperativeEEENS5_IJNSA_ILi192EEENSA_ILi8EEENSA_ILi128EEEEEENS_12float_e4m3_tENS5_IJlSB_lEEESJ_SK_NS4_8TiledMMAINS4_8MMA_AtomIJNS4_4SM904GMMA29MMA_64x8x32_F32E4M3E4M3_SS_TNILNSO_7ScaleInE1ELSQ_1EEEEEENS4_6LayoutINS5_IJNSA_ILi2EEESB_SB_EEENS5_IJSB_NSA_ILi0EEESW_EEEEENS5_IJNS4_10UnderscoreESZ_SZ_EEEEENS4_13SM90_TMA_LOADENS4_14ComposedLayoutINS4_7SwizzleILi3ELi4ELi3EEENS4_18smem_ptr_flag_bitsILi8EEENST_INS5_IJSG_SH_EEENS5_IJSH_SB_EEEEEEEvNS4_8identityES12_S1B_vS1C_EENS_8epilogue10collective6detail29Sm90TmaWarpSpecializedAdapterINS1F_15DefaultEpilogueISJ_SK_SK_NS1E_6thread17LinearCombinationISJ_Li1EffLNS1J_9ScaleType4KindE0ELNS_15FloatRoundStyleE2ESJ_EENS1_15EpilogueDefaultEEEEEvvEEEEvNT_6ParamsE --------------------------
	.section	.nv.shared._ZN7cutlass13device_kernelINS_4gemm6kernel13GemmUniversalIN4cute5tupleIJiiiiEEENS1_10collective13CollectiveMmaINS1_37MainloopSm90TmaGmmaWarpSpecializedFP8ILi9ENS5_IJNS4_1CILi1EEESB_SB_EEENS1_35KernelTmaWarpSpecializedCooperativeEEENS5_IJNSA_ILi192EEENSA_ILi8EEENSA_ILi128EEEEEENS_12float_e4m3_tENS5_IJlSB_lEEESJ_SK_NS4_8TiledMMAINS4_8MMA_AtomIJNS4_4SM904GMMA29MMA_64x8x32_F32E4M3E4M3_SS_TNILNSO_7ScaleInE1ELSQ_1EEEEEENS4_6LayoutINS5_IJNSA_ILi2EEESB_SB_EEENS5_IJSB_NSA_ILi0EEESW_EEEEENS5_IJNS4_10UnderscoreESZ_SZ_EEEEENS4_13SM90_TMA_LOADENS4_14ComposedLayoutINS4_7SwizzleILi3ELi4ELi3EEENS4_18smem_ptr_flag_bitsILi8EEENST_INS5_IJSG_SH_EEENS5_IJSH_SB_EEEEEEEvNS4_8identityES12_S1B_vS1C_EENS_8epilogue10collective6detail29Sm90TmaWarpSpecializedAdapterINS1F_15DefaultEpilogueISJ_SK_SK_NS1E_6thread17LinearCombinationISJ_Li1EffLNS1J_9ScaleType4KindE0ELNS_15FloatRoundStyleE2ESJ_EENS1_15EpilogueDefaultEEEEEvvEEEEvNT_6ParamsE,"aw",@nobits
	.sectionflags	@""
	.align	16
	.zero		1024


//--------------------- .nv.shared.reserved.0     --------------------------
	.section	.nv.shared.reserved.0,"aw",@nobits
	.weak		__nv_reservedSMEM_offset_0_alias
	.size		__nv_reservedSMEM_offset_0_alias, 0, 0
	.other		__nv_reservedSMEM_offset_0_alias,@"STO_CUDA_RESERVED_SHARED STV_DEFAULT"
__nv_reservedSMEM_offset_0_alias:
	.zero		0


//--------------------- .nv.global                --------------------------
	.section	.nv.global,"aw",@nobits
.nv.global:
	.type		_ZN39_INTERNAL_ce34ea19_4_k_cu_a33979ab_86004cute1_E,@object
	.size		_ZN39_INTERNAL_ce34ea19_4_k_cu_a33979ab_86004cute1_E,(_ZN39_INTERNAL_ce34ea19_4_k_cu_a33979ab_86004cuda3std3__45__cpo6cbeginE - _ZN39_INTERNAL_ce34ea19_4_k_cu_a33979ab_86004cute1_E)
_ZN39_INTERNAL_ce34ea19_4_k_cu_a33979ab_86004cute1_E:
	.zero		1
	.type		_ZN39_INTERNAL_ce34ea19_4_k_cu_a33979ab_86004cuda3std3__45__cpo6cbeginE,@object
	.size		_ZN39_INTERNAL_ce34ea19_4_k_cu_a33979ab_86004cuda3std3__45__cpo6cbeginE,(_ZN39_INTERNAL_ce34ea19_4_k_cu_a33979ab_86004cuda3std3__48in_placeE - _ZN39_INTERNAL_ce34ea19_4_k_cu_a33979ab_86004cuda3std3__45__cpo6cbeginE)
_ZN39_INTERNAL_ce34ea19_4_k_cu_a33979ab_86004cuda3std3__45__cpo6cbeginE:
	.zero		1
	.type		_ZN39_INTERNAL_ce34ea19_4_k_cu_a33979ab_86004cuda3std3__48in_placeE,@object
	.size		_ZN39_INTERNAL_ce34ea19_4_k_cu_a33979ab_86004cuda3std3__48in_placeE,(_ZN39_INTERNAL_ce34ea19_4_k_cu_a33979ab_86004cuda3std6ranges3__45__cpo9iter_moveE - _ZN39_INTERNAL_ce34ea19_4_k_cu_a33979ab_86004cuda3std3__48in_placeE)
_ZN39_INTERNAL_ce34ea19_4_k_cu_a33979ab_86004cuda3std3__48in_placeE:
	.zero		1
	.type		_ZN39_INTERNAL_ce34ea19_4_k_cu_a33979ab_86004cuda3std6ranges3__45__cpo9iter_moveE,@object
	.size		_ZN39_INTERNAL_ce34ea19_4_k_cu_a33979ab_86004cuda3std6ranges3__45__cpo9iter_moveE,(_ZN39_INTERNAL_ce34ea19_4_k_cu_a33979ab_86004cuda3std3__45__cpo5beginE - _ZN39_INTERNAL_ce34ea19_4_k_cu_a33979ab_86004cuda3std6ranges3__45__cpo9iter_moveE)
_ZN39_INTERNAL_ce34ea19_4_k_cu_a33979ab_86004cuda3std6ranges3__45__cpo9iter_moveE:
	.zero		1
	.type		_ZN39_INTERNAL_ce34ea19_4_k_cu_a33979ab_86004cuda3std3__45__cpo5beginE,@object
	.size		_ZN39_INTERNAL_ce34ea19_4_k_cu_a33979ab_86004cuda3std3__45__cpo5beginE,(_ZN39_INTERNAL_ce34ea19_4_k_cu_a33979ab_86004cuda3std3__441_GLOBAL__N__ce34ea19_4_k_cu_a33979ab_86006ignoreE - _ZN39_INTERNAL_ce34ea19_4_k_cu_a33979ab_86004cuda3std3__45__cpo5beginE)
_ZN39_INTERNAL_ce34ea19_4_k_cu_a33979ab_86004cuda3std3__45__cpo5beginE:
	.zero		1
	.type		_ZN39_INTERNAL_ce34ea19_4_k_cu_a33979ab_86004cuda3std3__441_GLOBAL__N__ce34ea19_4_k_cu_a33979ab_86006ignoreE,@object
	.size		_ZN39_INTERNAL_ce34ea19_4_k_cu_a33979ab_86004cuda3std3__441_GLOBAL__N__ce34ea19_4_k_cu_a33979ab_86006ignoreE,(_ZN39_INTERNAL_ce34ea19_4_k_cu_a33979ab_86004cute7productE - _ZN39_INTERNAL_ce34ea19_4_k_cu_a33979ab_86004cuda3std3__441_GLOBAL__N__ce34ea19_4_k_cu_a33979ab_86006ignoreE)
_ZN39_INTERNAL_ce34ea19_4_k_cu_a33979ab_86004cuda3std3__441_GLOBAL__N__ce34ea19_4_k_cu_a33979ab_86006ignoreE:
	.zero		1
	.type		_ZN39_INTERNAL_ce34ea19_4_k_cu_a33979ab_86004cute7productE,@object
	.size		_ZN39_INTERNAL_ce34ea19_4_k_cu_a33979ab_86004cute7productE,(_ZN39_INTERNAL_ce34ea19_4_k_cu_a33979ab_86004cuda3std3__45__cpo3endE - _ZN39_INTERNAL_ce34ea19_4_k_cu_a33979ab_86004cute7productE)
_ZN39_INTERNAL_ce34ea19_4_k_cu_a33979ab_86004cute7productE:
	.zero		1
	.type		_ZN39_INTERNAL_ce34ea19_4_k_cu_a33979ab_86004cuda3std3__45__cpo3endE,@object
	.size		_ZN39_INTERNAL_ce34ea19_4_k_cu_a33979ab_86004cuda3std3__45__cpo3endE,(_ZN39_INTERNAL_ce34ea19_4_k_cu_a33979ab_86004cuda3std3__419piecewise_constructE - _ZN39_INTERNAL_ce34ea19_4_k_cu_a33979ab_86004cuda3std3__45__cpo3endE)
_ZN39_INTERNAL_ce34ea19_4_k_cu_a33979ab_86004cuda3std3__45__cpo3endE:
	.zero		1
	.type		_ZN39_INTERNAL_ce34ea19_4_k_cu_a33979ab_86004cuda3std3__419piecewise_constructE,@object
	.size		_ZN39_INTERNAL_ce34ea19_4_k_cu_a33979ab_86004cuda3std3__419piecewise_constructE,(_ZN39_INTERNAL_ce34ea19_4_k_cu_a33979ab_86004cuda3std3__45__cpo4cendE - _ZN39_INTERNAL_ce34ea19_4_k_cu_a33979ab_86004cuda3std3__419piecewise_constructE)
_ZN39_INTERNAL_ce34ea19_4_k_cu_a33979ab_86004cuda3std3__419piecewise_constructE:
	.zero		1
	.type		_ZN39_INTERNAL_ce34ea19_4_k_cu_a33979ab_86004cuda3std3__45__cpo4cendE,@object
	.size		_ZN39_INTERNAL_ce34ea19_4_k_cu_a33979ab_86004cuda3std3__45__cpo4cendE,(_ZN39_INTERNAL_ce34ea19_4_k_cu_a33979ab_86004cuda3std6ranges3__45__cpo4swapE - _ZN39_INTERNAL_ce34ea19_4_k_cu_a33979ab_86004cuda3std3__45__cpo4cendE)
_ZN39_INTERNAL_ce34ea19_4_k_cu_a33979ab_86004cuda3std3__45__cpo4cendE:
	.zero		1
	.type		_ZN39_INTERNAL_ce34ea19_4_k_cu_a33979ab_86004cuda3std6ranges3__45__cpo4swapE,@object
	.size		_ZN39_INTERNAL_ce34ea19_4_k_cu_a33979ab_86004cuda3std6ranges3__45__cpo4swapE,(.L_7 - _ZN39_INTERNAL_ce34ea19_4_k_cu_a33979ab_86004cuda3std6ranges3__45__cpo4swapE)
_ZN39_INTERNAL_ce34ea19_4_k_cu_a33979ab_86004cuda3std6ranges3__45__cpo4swapE:
	.zero		1
.L_7:


//--------------------- .nv.constant0._ZN7cutlass13device_kernelINS_4gemm6kernel13GemmUniversalIN4cute5tupleIJiiiiEEENS1_10collective13CollectiveMmaINS1_37MainloopSm90TmaGmmaWarpSpecializedFP8ILi9ENS5_IJNS4_1CILi1EEESB_SB_EEENS1_35KernelTmaWarpSpecializedCooperativeEEENS5_IJNSA_ILi192EEENSA_ILi8EEENSA_ILi128EEEEEENS_12float_e4m3_tENS5_IJlSB_lEEESJ_SK_NS4_8TiledMMAINS4_8MMA_AtomIJNS4_4SM904GMMA29MMA_64x8x32_F32E4M3E4M3_SS_TNILNSO_7ScaleInE1ELSQ_1EEEEEENS4_6LayoutINS5_IJNSA_ILi2EEESB_SB_EEENS5_IJSB_NSA_ILi0EEESW_EEEEENS5_IJNS4_10UnderscoreESZ_SZ_EEEEENS4_13SM90_TMA_LOADENS4_14ComposedLayoutINS4_7SwizzleILi3ELi4ELi3EEENS4_18smem_ptr_flag_bitsILi8EEENST_INS5_IJSG_SH_EEENS5_IJSH_SB_EEEEEEEvNS4_8identityES12_S1B_vS1C_EENS_8epilogue10collective6detail29Sm90TmaWarpSpecializedAdapterINS1F_15DefaultEpilogueISJ_SK_SK_NS1E_6thread17LinearCombinationISJ_Li1EffLNS1J_9ScaleType4KindE0ELNS_15FloatRoundStyleE2ESJ_EENS1_15EpilogueDefaultEEEEEvvEEEEvNT_6ParamsE --------------------------
	.section	.nv.constant0._ZN7cutlass13device_kernelINS_4gemm6kernel13GemmUniversalIN4cute5tupleIJiiiiEEENS1_10collective13CollectiveMmaINS1_37MainloopSm90TmaGmmaWarpSpecializedFP8ILi9ENS5_IJNS4_1CILi1EEESB_SB_EEENS1_35KernelTmaWarpSpecializedCooperativeEEENS5_IJNSA_ILi192EEENSA_ILi8EEENSA_ILi128EEEEEENS_12float_e4m3_tENS5_IJlSB_lEEESJ_SK_NS4_8TiledMMAINS4_8MMA_AtomIJNS4_4SM904GMMA29MMA_64x8x32_F32E4M3E4M3_SS_TNILNSO_7ScaleInE1ELSQ_1EEEEEENS4_6LayoutINS5_IJNSA_ILi2EEESB_SB_EEENS5_IJSB_NSA_ILi0EEESW_EEEEENS5_IJNS4_10UnderscoreESZ_SZ_EEEEENS4_13SM90_TMA_LOADENS4_14ComposedLayoutINS4_7SwizzleILi3ELi4ELi3EEENS4_18smem_ptr_flag_bitsILi8EEENST_INS5_IJSG_SH_EEENS5_IJSH_SB_EEEEEEEvNS4_8identityES12_S1B_vS1C_EENS_8epilogue10collective6detail29Sm90TmaWarpSpecializedAdapterINS1F_15DefaultEpilogueISJ_SK_SK_NS1E_6thread17LinearCombinationISJ_Li1EffLNS1J_9ScaleType4KindE0ELNS_15FloatRoundStyleE2ESJ_EENS1_15EpilogueDefaultEEEEEvvEEEEvNT_6ParamsE,"a",@progbits
	.sectionflags	@""
	.align	4
.nv.constant0._ZN7cutlass13device_kernelINS_4gemm6kernel13GemmUniversalIN4cute5tupleIJiiiiEEENS1_10collective13CollectiveMmaINS1_37MainloopSm90TmaGmmaWarpSpecializedFP8ILi9ENS5_IJNS4_1CILi1EEESB_SB_EEENS1_35KernelTmaWarpSpecializedCooperativeEEENS5_IJNSA_ILi192EEENSA_ILi8EEENSA_ILi128EEEEEENS_12float_e4m3_tENS5_IJlSB_lEEESJ_SK_NS4_8TiledMMAINS4_8MMA_AtomIJNS4_4SM904GMMA29MMA_64x8x32_F32E4M3E4M3_SS_TNILNSO_7ScaleInE1ELSQ_1EEEEEENS4_6LayoutINS5_IJNSA_ILi2EEESB_SB_EEENS5_IJSB_NSA_ILi0EEESW_EEEEENS5_IJNS4_10UnderscoreESZ_SZ_EEEEENS4_13SM90_TMA_LOADENS4_14ComposedLayoutINS4_7SwizzleILi3ELi4ELi3EEENS4_18smem_ptr_flag_bitsILi8EEENST_INS5_IJSG_SH_EEENS5_IJSH_SB_EEEEEEEvNS4_8identityES12_S1B_vS1C_EENS_8epilogue10collective6detail29Sm90TmaWarpSpecializedAdapterINS1F_15DefaultEpilogueISJ_SK_SK_NS1E_6thread17LinearCombinationISJ_Li1EffLNS1J_9ScaleType4KindE0ELNS_15FloatRoundStyleE2ESJ_EENS1_15EpilogueDefaultEEEEEvvEEEEvNT_6ParamsE:
	.zero		1664


//--------------------- SYMBOLS --------------------------

	.type		.nv.reservedSmem.offset0,@object
	.size		.nv.reservedSmem.offset0,0x4
